//
// Generated by NVIDIA NVVM Compiler
//
// Compiler Build ID: CL-36424714
// Cuda compilation tools, release 13.0, V13.0.88
// Based on NVVM 20.0.0
//

.version 9.0
.target sm_100
.address_size 64

	// .globl	_Z13CounterKernelPiS_
.func  (.param .align 16 .b8 func_retval0[16]) __internal_trig_reduction_slowpathd
(
	.param .b64 __internal_trig_reduction_slowpathd_param_0
)
;
.global .align 8 .b8 __cudart_i2opi_d[144] = {8, 93, 141, 31, 177, 95, 251, 107, 234, 146, 82, 138, 247, 57, 7, 61, 123, 241, 229, 235, 199, 186, 39, 117, 45, 234, 95, 158, 102, 63, 70, 79, 183, 9, 203, 39, 207, 126, 54, 109, 31, 109, 10, 90, 139, 17, 47, 239, 15, 152, 5, 222, 255, 151, 248, 31, 59, 40, 249, 189, 139, 95, 132, 156, 244, 57, 83, 131, 57, 214, 145, 57, 65, 126, 95, 180, 38, 112, 156, 233, 132, 68, 187, 46, 245, 53, 130, 232, 62, 167, 41, 177, 28, 235, 29, 254, 28, 146, 209, 9, 234, 46, 73, 6, 224, 210, 77, 66, 58, 110, 36, 183, 97, 197, 187, 222, 171, 99, 81, 254, 65, 144, 67, 60, 153, 149, 98, 219, 192, 221, 52, 245, 209, 87, 39, 252, 41, 21, 68, 78, 110, 131, 249, 162};
.global .align 16 .b8 __cudart_sin_cos_coeffs[128] = {70, 210, 176, 44, 241, 229, 90, 190, 146, 227, 172, 105, 227, 29, 199, 62, 161, 98, 219, 25, 160, 1, 42, 191, 24, 8, 17, 17, 17, 17, 129, 63, 84, 85, 85, 85, 85, 85, 197, 191, 0, 0, 0, 0, 0, 0, 0, 0, 0, 0, 0, 0, 0, 0, 0, 0, 100, 129, 253, 32, 131, 255, 168, 189, 40, 133, 239, 193, 167, 238, 33, 62, 217, 230, 6, 142, 79, 126, 146, 190, 233, 188, 221, 25, 160, 1, 250, 62, 71, 93, 193, 22, 108, 193, 86, 191, 81, 85, 85, 85, 85, 85, 165, 63, 0, 0, 0, 0, 0, 0, 224, 191, 0, 0, 0, 0, 0, 0, 240, 63};

.visible .entry _Z13CounterKernelPiS_(
	.param .u64 .ptr .align 1 _Z13CounterKernelPiS__param_0,
	.param .u64 .ptr .align 1 _Z13CounterKernelPiS__param_1
)
{
	.reg .pred 	%p<19>;
	.reg .b32 	%r<97>;
	.reg .b64 	%rd<31>;
	.reg .b64 	%fd<166>;

	ld.param.u64 	%rd2, [_Z13CounterKernelPiS__param_0];
	ld.param.u64 	%rd3, [_Z13CounterKernelPiS__param_1];
	cvta.to.global.u64 	%rd1, %rd3;
	cvta.to.global.u64 	%rd4, %rd2;
	mov.u32 	%r35, %ctaid.x;
	shl.b32 	%r36, %r35, 10;
	mov.u32 	%r37, %tid.x;
	or.b32  	%r1, %r36, %r37;
	mul.wide.s32 	%rd5, %r1, 4;
	add.s64 	%rd6, %rd4, %rd5;
	ld.global.u32 	%r38, [%rd6];
	add.s32 	%r2, %r38, 1;
	mov.b32 	%r90, 1;
	mov.f64 	%fd159, 0d0000000000000000;
	mov.b32 	%r89, 4;
	mov.b32 	%r88, 0;
	mov.b32 	%r87, 3;
	mov.b32 	%r86, 2;
	mov.u64 	%rd9, __cudart_sin_cos_coeffs;
$L__BB0_1:
	mul.hi.u32 	%r39, %r90, -858993459;
	shr.u32 	%r40, %r39, 3;
	mul.lo.s32 	%r41, %r40, 10;
	sub.s32 	%r42, %r90, %r41;
	mul.lo.s32 	%r43, %r2, %r42;
	cvt.rn.f64.s32 	%fd2, %r43;
	abs.f64 	%fd29, %fd2;
	mul.f64 	%fd30, %fd2, 0d3FE45F306DC9C883;
	cvt.rni.s32.f64 	%r91, %fd30;
	cvt.rn.f64.s32 	%fd31, %r91;
	fma.rn.f64 	%fd32, %fd31, 0dBFF921FB54442D18, %fd2;
	fma.rn.f64 	%fd33, %fd31, 0dBC91A62633145C00, %fd32;
	fma.rn.f64 	%fd160, %fd31, 0dB97B839A252049C0, %fd33;
	setp.ltu.f64 	%p1, %fd29, 0d41E0000000000000;
	@%p1 bra 	$L__BB0_3;
	{ // callseq 0, 0
	.param .b64 param0;
	st.param.f64 	[param0], %fd2;
	.param .align 16 .b8 retval0[16];
	call.uni (retval0), 
	__internal_trig_reduction_slowpathd, 
	(
	param0
	);
	ld.param.f64 	%fd160, [retval0];
	ld.param.b32 	%r91, [retval0+8];
	} // callseq 0
$L__BB0_3:
	add.s32 	%r45, %r91, 1;
	shl.b32 	%r46, %r45, 6;
	cvt.u64.u32 	%rd7, %r46;
	and.b64  	%rd8, %rd7, 64;
	add.s64 	%rd10, %rd9, %rd8;
	mul.rn.f64 	%fd35, %fd160, %fd160;
	and.b32  	%r47, %r91, 1;
	setp.eq.b32 	%p2, %r47, 1;
	selp.f64 	%fd36, 0d3DE5DB65F9785EBA, 0dBDA8FF8320FD8164, %p2;
	ld.global.nc.v2.f64 	{%fd37, %fd38}, [%rd10];
	fma.rn.f64 	%fd39, %fd36, %fd35, %fd37;
	fma.rn.f64 	%fd40, %fd39, %fd35, %fd38;
	ld.global.nc.v2.f64 	{%fd41, %fd42}, [%rd10+16];
	fma.rn.f64 	%fd43, %fd40, %fd35, %fd41;
	fma.rn.f64 	%fd44, %fd43, %fd35, %fd42;
	ld.global.nc.v2.f64 	{%fd45, %fd46}, [%rd10+32];
	fma.rn.f64 	%fd47, %fd44, %fd35, %fd45;
	fma.rn.f64 	%fd48, %fd47, %fd35, %fd46;
	fma.rn.f64 	%fd49, %fd48, %fd160, %fd160;
	fma.rn.f64 	%fd50, %fd48, %fd35, 0d3FF0000000000000;
	selp.f64 	%fd51, %fd49, %fd50, %p2;
	and.b32  	%r48, %r45, 2;
	setp.eq.s32 	%p3, %r48, 0;
	mov.f64 	%fd52, 0d0000000000000000;
	sub.f64 	%fd53, %fd52, %fd51;
	selp.f64 	%fd54, %fd51, %fd53, %p3;
	add.f64 	%fd6, %fd159, %fd54;
	mul.hi.u32 	%r49, %r86, -858993459;
	shr.u32 	%r50, %r49, 3;
	mul.lo.s32 	%r51, %r50, 10;
	sub.s32 	%r52, %r86, %r51;
	mul.lo.s32 	%r53, %r2, %r52;
	cvt.rn.f64.s32 	%fd7, %r53;
	abs.f64 	%fd55, %fd7;
	mul.f64 	%fd56, %fd7, 0d3FE45F306DC9C883;
	cvt.rni.s32.f64 	%r92, %fd56;
	cvt.rn.f64.s32 	%fd57, %r92;
	fma.rn.f64 	%fd58, %fd57, 0dBFF921FB54442D18, %fd7;
	fma.rn.f64 	%fd59, %fd57, 0dBC91A62633145C00, %fd58;
	fma.rn.f64 	%fd161, %fd57, 0dB97B839A252049C0, %fd59;
	setp.ltu.f64 	%p4, %fd55, 0d41E0000000000000;
	@%p4 bra 	$L__BB0_5;
	{ // callseq 1, 0
	.param .b64 param0;
	st.param.f64 	[param0], %fd7;
	.param .align 16 .b8 retval0[16];
	call.uni (retval0), 
	__internal_trig_reduction_slowpathd, 
	(
	param0
	);
	ld.param.f64 	%fd161, [retval0];
	ld.param.b32 	%r92, [retval0+8];
	} // callseq 1
$L__BB0_5:
	add.s32 	%r55, %r92, 1;
	shl.b32 	%r56, %r55, 6;
	cvt.u64.u32 	%rd11, %r56;
	and.b64  	%rd12, %rd11, 64;
	add.s64 	%rd14, %rd9, %rd12;
	mul.rn.f64 	%fd61, %fd161, %fd161;
	and.b32  	%r57, %r92, 1;
	setp.eq.b32 	%p5, %r57, 1;
	selp.f64 	%fd62, 0d3DE5DB65F9785EBA, 0dBDA8FF8320FD8164, %p5;
	ld.global.nc.v2.f64 	{%fd63, %fd64}, [%rd14];
	fma.rn.f64 	%fd65, %fd62, %fd61, %fd63;
	fma.rn.f64 	%fd66, %fd65, %fd61, %fd64;
	ld.global.nc.v2.f64 	{%fd67, %fd68}, [%rd14+16];
	fma.rn.f64 	%fd69, %fd66, %fd61, %fd67;
	fma.rn.f64 	%fd70, %fd69, %fd61, %fd68;
	ld.global.nc.v2.f64 	{%fd71, %fd72}, [%rd14+32];
	fma.rn.f64 	%fd73, %fd70, %fd61, %fd71;
	fma.rn.f64 	%fd74, %fd73, %fd61, %fd72;
	fma.rn.f64 	%fd75, %fd74, %fd161, %fd161;
	fma.rn.f64 	%fd76, %fd74, %fd61, 0d3FF0000000000000;
	selp.f64 	%fd77, %fd75, %fd76, %p5;
	and.b32  	%r58, %r55, 2;
	setp.eq.s32 	%p6, %r58, 0;
	mov.f64 	%fd78, 0d0000000000000000;
	sub.f64 	%fd79, %fd78, %fd77;
	selp.f64 	%fd80, %fd77, %fd79, %p6;
	add.f64 	%fd11, %fd6, %fd80;
	mul.hi.u32 	%r59, %r87, -858993459;
	shr.u32 	%r60, %r59, 3;
	mul.lo.s32 	%r61, %r60, 10;
	sub.s32 	%r62, %r87, %r61;
	mul.lo.s32 	%r63, %r2, %r62;
	cvt.rn.f64.s32 	%fd12, %r63;
	abs.f64 	%fd81, %fd12;
	mul.f64 	%fd82, %fd12, 0d3FE45F306DC9C883;
	cvt.rni.s32.f64 	%r93, %fd82;
	cvt.rn.f64.s32 	%fd83, %r93;
	fma.rn.f64 	%fd84, %fd83, 0dBFF921FB54442D18, %fd12;
	fma.rn.f64 	%fd85, %fd83, 0dBC91A62633145C00, %fd84;
	fma.rn.f64 	%fd162, %fd83, 0dB97B839A252049C0, %fd85;
	setp.ltu.f64 	%p7, %fd81, 0d41E0000000000000;
	@%p7 bra 	$L__BB0_7;
	{ // callseq 2, 0
	.param .b64 param0;
	st.param.f64 	[param0], %fd12;
	.param .align 16 .b8 retval0[16];
	call.uni (retval0), 
	__internal_trig_reduction_slowpathd, 
	(
	param0
	);
	ld.param.f64 	%fd162, [retval0];
	ld.param.b32 	%r93, [retval0+8];
	} // callseq 2
$L__BB0_7:
	add.s32 	%r65, %r93, 1;
	shl.b32 	%r66, %r65, 6;
	cvt.u64.u32 	%rd15, %r66;
	and.b64  	%rd16, %rd15, 64;
	add.s64 	%rd18, %rd9, %rd16;
	mul.rn.f64 	%fd87, %fd162, %fd162;
	and.b32  	%r67, %r93, 1;
	setp.eq.b32 	%p8, %r67, 1;
	selp.f64 	%fd88, 0d3DE5DB65F9785EBA, 0dBDA8FF8320FD8164, %p8;
	ld.global.nc.v2.f64 	{%fd89, %fd90}, [%rd18];
	fma.rn.f64 	%fd91, %fd88, %fd87, %fd89;
	fma.rn.f64 	%fd92, %fd91, %fd87, %fd90;
	ld.global.nc.v2.f64 	{%fd93, %fd94}, [%rd18+16];
	fma.rn.f64 	%fd95, %fd92, %fd87, %fd93;
	fma.rn.f64 	%fd96, %fd95, %fd87, %fd94;
	ld.global.nc.v2.f64 	{%fd97, %fd98}, [%rd18+32];
	fma.rn.f64 	%fd99, %fd96, %fd87, %fd97;
	fma.rn.f64 	%fd100, %fd99, %fd87, %fd98;
	fma.rn.f64 	%fd101, %fd100, %fd162, %fd162;
	fma.rn.f64 	%fd102, %fd100, %fd87, 0d3FF0000000000000;
	selp.f64 	%fd103, %fd101, %fd102, %p8;
	and.b32  	%r68, %r65, 2;
	setp.eq.s32 	%p9, %r68, 0;
	mov.f64 	%fd104, 0d0000000000000000;
	sub.f64 	%fd105, %fd104, %fd103;
	selp.f64 	%fd106, %fd103, %fd105, %p9;
	add.f64 	%fd16, %fd11, %fd106;
	setp.eq.s32 	%p10, %r88, 9996;
	@%p10 bra 	$L__BB0_11;
	mul.hi.u32 	%r69, %r89, -858993459;
	shr.u32 	%r70, %r69, 3;
	mul.lo.s32 	%r71, %r70, 10;
	sub.s32 	%r72, %r89, %r71;
	mul.lo.s32 	%r73, %r2, %r72;
	cvt.rn.f64.s32 	%fd17, %r73;
	abs.f64 	%fd107, %fd17;
	mul.f64 	%fd108, %fd17, 0d3FE45F306DC9C883;
	cvt.rni.s32.f64 	%r94, %fd108;
	cvt.rn.f64.s32 	%fd109, %r94;
	fma.rn.f64 	%fd110, %fd109, 0dBFF921FB54442D18, %fd17;
	fma.rn.f64 	%fd111, %fd109, 0dBC91A62633145C00, %fd110;
	fma.rn.f64 	%fd163, %fd109, 0dB97B839A252049C0, %fd111;
	setp.ltu.f64 	%p11, %fd107, 0d41E0000000000000;
	@%p11 bra 	$L__BB0_10;
	{ // callseq 3, 0
	.param .b64 param0;
	st.param.f64 	[param0], %fd17;
	.param .align 16 .b8 retval0[16];
	call.uni (retval0), 
	__internal_trig_reduction_slowpathd, 
	(
	param0
	);
	ld.param.f64 	%fd163, [retval0];
	ld.param.b32 	%r94, [retval0+8];
	} // callseq 3
$L__BB0_10:
	add.s32 	%r75, %r94, 1;
	shl.b32 	%r76, %r75, 6;
	cvt.u64.u32 	%rd19, %r76;
	and.b64  	%rd20, %rd19, 64;
	add.s64 	%rd22, %rd9, %rd20;
	mul.rn.f64 	%fd113, %fd163, %fd163;
	and.b32  	%r77, %r94, 1;
	setp.eq.b32 	%p12, %r77, 1;
	selp.f64 	%fd114, 0d3DE5DB65F9785EBA, 0dBDA8FF8320FD8164, %p12;
	ld.global.nc.v2.f64 	{%fd115, %fd116}, [%rd22];
	fma.rn.f64 	%fd117, %fd114, %fd113, %fd115;
	fma.rn.f64 	%fd118, %fd117, %fd113, %fd116;
	ld.global.nc.v2.f64 	{%fd119, %fd120}, [%rd22+16];
	fma.rn.f64 	%fd121, %fd118, %fd113, %fd119;
	fma.rn.f64 	%fd122, %fd121, %fd113, %fd120;
	ld.global.nc.v2.f64 	{%fd123, %fd124}, [%rd22+32];
	fma.rn.f64 	%fd125, %fd122, %fd113, %fd123;
	fma.rn.f64 	%fd126, %fd125, %fd113, %fd124;
	fma.rn.f64 	%fd127, %fd126, %fd163, %fd163;
	fma.rn.f64 	%fd128, %fd126, %fd113, 0d3FF0000000000000;
	selp.f64 	%fd129, %fd127, %fd128, %p12;
	and.b32  	%r78, %r75, 2;
	setp.eq.s32 	%p13, %r78, 0;
	mov.f64 	%fd130, 0d0000000000000000;
	sub.f64 	%fd131, %fd130, %fd129;
	selp.f64 	%fd132, %fd129, %fd131, %p13;
	add.f64 	%fd159, %fd16, %fd132;
	add.s32 	%r90, %r90, 4;
	add.s32 	%r89, %r89, 4;
	add.s32 	%r88, %r88, 4;
	add.s32 	%r87, %r87, 4;
	add.s32 	%r86, %r86, 4;
	bra.uni 	$L__BB0_1;
$L__BB0_11:
	abs.f64 	%fd22, %fd16;
	setp.neu.f64 	%p14, %fd22, 0d7FF0000000000000;
	@%p14 bra 	$L__BB0_13;
	mov.f64 	%fd138, 0d0000000000000000;
	mul.rn.f64 	%fd165, %fd16, %fd138;
	mov.b32 	%r96, 1;
	bra.uni 	$L__BB0_16;
$L__BB0_13:
	mul.f64 	%fd133, %fd16, 0d3FE45F306DC9C883;
	cvt.rni.s32.f64 	%r95, %fd133;
	cvt.rn.f64.s32 	%fd134, %r95;
	fma.rn.f64 	%fd135, %fd134, 0dBFF921FB54442D18, %fd16;
	fma.rn.f64 	%fd136, %fd134, 0dBC91A62633145C00, %fd135;
	fma.rn.f64 	%fd165, %fd134, 0dB97B839A252049C0, %fd136;
	setp.ltu.f64 	%p15, %fd22, 0d41E0000000000000;
	@%p15 bra 	$L__BB0_15;
	{ // callseq 4, 0
	.param .b64 param0;
	st.param.f64 	[param0], %fd16;
	.param .align 16 .b8 retval0[16];
	call.uni (retval0), 
	__internal_trig_reduction_slowpathd, 
	(
	param0
	);
	ld.param.f64 	%fd165, [retval0];
	ld.param.b32 	%r95, [retval0+8];
	} // callseq 4
$L__BB0_15:
	add.s32 	%r96, %r95, 1;
$L__BB0_16:
	shl.b32 	%r81, %r96, 6;
	cvt.u64.u32 	%rd23, %r81;
	and.b64  	%rd24, %rd23, 64;
	add.s64 	%rd26, %rd9, %rd24;
	mul.rn.f64 	%fd139, %fd165, %fd165;
	and.b32  	%r82, %r96, 1;
	setp.eq.b32 	%p16, %r82, 1;
	selp.f64 	%fd140, 0dBDA8FF8320FD8164, 0d3DE5DB65F9785EBA, %p16;
	ld.global.nc.v2.f64 	{%fd141, %fd142}, [%rd26];
	fma.rn.f64 	%fd143, %fd140, %fd139, %fd141;
	fma.rn.f64 	%fd144, %fd143, %fd139, %fd142;
	ld.global.nc.v2.f64 	{%fd145, %fd146}, [%rd26+16];
	fma.rn.f64 	%fd147, %fd144, %fd139, %fd145;
	fma.rn.f64 	%fd148, %fd147, %fd139, %fd146;
	ld.global.nc.v2.f64 	{%fd149, %fd150}, [%rd26+32];
	fma.rn.f64 	%fd151, %fd148, %fd139, %fd149;
	fma.rn.f64 	%fd152, %fd151, %fd139, %fd150;
	fma.rn.f64 	%fd153, %fd152, %fd165, %fd165;
	fma.rn.f64 	%fd154, %fd152, %fd139, 0d3FF0000000000000;
	selp.f64 	%fd155, %fd154, %fd153, %p16;
	and.b32  	%r83, %r96, 2;
	setp.eq.s32 	%p17, %r83, 0;
	mov.f64 	%fd156, 0d0000000000000000;
	sub.f64 	%fd157, %fd156, %fd155;
	selp.f64 	%fd158, %fd155, %fd157, %p17;
	setp.leu.f64 	%p18, %fd158, 0d0000000000000000;
	@%p18 bra 	$L__BB0_18;
	add.s64 	%rd30, %rd1, %rd5;
	mov.b32 	%r85, 1;
	st.global.u32 	[%rd30], %r85;
	bra.uni 	$L__BB0_19;
$L__BB0_18:
	add.s64 	%rd28, %rd1, %rd5;
	mov.b32 	%r84, 0;
	st.global.u32 	[%rd28], %r84;
$L__BB0_19:
	ret;

}
.func  (.param .align 16 .b8 func_retval0[16]) __internal_trig_reduction_slowpathd(
	.param .b64 __internal_trig_reduction_slowpathd_param_0
)
{
	.local .align 8 .b8 	__local_depot1[40];
	.reg .b64 	%SP;
	.reg .b64 	%SPL;
	.reg .pred 	%p<10>;
	.reg .b32 	%r<47>;
	.reg .b64 	%rd<74>;
	.reg .b64 	%fd<5>;

	mov.u64 	%SPL, __local_depot1;
	ld.param.f64 	%fd4, [__internal_trig_reduction_slowpathd_param_0];
	add.u64 	%rd1, %SPL, 0;
	{
	.reg .b32 %temp; 
	mov.b64 	{%temp, %r1}, %fd4;
	}
	shr.u32 	%r2, %r1, 20;
	and.b32  	%r3, %r2, 2047;
	setp.eq.s32 	%p1, %r3, 2047;
	mov.b32 	%r46, 0;
	@%p1 bra 	$L__BB1_9;
	add.s32 	%r20, %r3, -1024;
	mov.b64 	%rd20, %fd4;
	shl.b64 	%rd2, %rd20, 11;
	shr.u32 	%r4, %r20, 6;
	sub.s32 	%r45, 15, %r4;
	sub.s32 	%r21, 19, %r4;
	setp.lt.u32 	%p2, %r20, 128;
	selp.b32 	%r6, 18, %r21, %p2;
	setp.ge.s32 	%p3, %r45, %r6;
	mov.b64 	%rd70, 0;
	@%p3 bra 	$L__BB1_4;
	add.s32 	%r23, %r6, %r4;
	neg.s32 	%r43, %r23;
	or.b64  	%rd3, %rd2, -9223372036854775808;
	mov.b64 	%rd70, 0;
	mov.b32 	%r42, 0;
	mov.u64 	%rd25, __cudart_i2opi_d;
	mov.u32 	%r44, %r45;
$L__BB1_3:
	.pragma "nounroll";
	mul.wide.s32 	%rd22, %r42, 8;
	add.s64 	%rd23, %rd1, %rd22;
	mul.wide.s32 	%rd24, %r44, 8;
	add.s64 	%rd26, %rd25, %rd24;
	ld.global.nc.u64 	%rd27, [%rd26];
	{
	.reg .u32 %r0, %r1, %r2, %r3, %alo, %ahi, %blo, %bhi, %clo, %chi;
	mov.b64 	{%alo,%ahi}, %rd27;
	mov.b64 	{%blo,%bhi}, %rd3;
	mov.b64 	{%clo,%chi}, %rd70;
	mad.lo.cc.u32 	%r0, %alo, %blo, %clo;
	madc.hi.cc.u32 	%r1, %alo, %blo, %chi;
	madc.hi.u32 	%r2, %alo, %bhi, 0;
	mad.lo.cc.u32 	%r1, %alo, %bhi, %r1;
	madc.hi.cc.u32 	%r2, %ahi, %blo, %r2;
	madc.hi.u32 	%r3, %ahi, %bhi, 0;
	mad.lo.cc.u32 	%r1, %ahi, %blo, %r1;
	madc.lo.cc.u32 	%r2, %ahi, %bhi, %r2;
	addc.u32 	%r3, %r3, 0;
	mov.b64 	%rd28, {%r0,%r1};
	mov.b64 	%rd70, {%r2,%r3};
	}
	st.local.u64 	[%rd23], %rd28;
	add.s32 	%r44, %r44, 1;
	add.s32 	%r43, %r43, 1;
	add.s32 	%r42, %r42, 1;
	setp.ne.s32 	%p4, %r43, -15;
	mov.u32 	%r45, %r6;
	@%p4 bra 	$L__BB1_3;
$L__BB1_4:
	cvt.s64.s32 	%rd29, %r45;
	cvt.u64.u32 	%rd30, %r4;
	add.s64 	%rd31, %rd30, %rd29;
	shl.b64 	%rd32, %rd31, 3;
	add.s64 	%rd33, %rd1, %rd32;
	st.local.u64 	[%rd33+-120], %rd70;
	and.b32  	%r15, %r2, 63;
	ld.local.u64 	%rd72, [%rd1+16];
	ld.local.u64 	%rd71, [%rd1+24];
	setp.eq.s32 	%p5, %r15, 0;
	@%p5 bra 	$L__BB1_6;
	shl.b64 	%rd34, %rd71, %r15;
	shr.u64 	%rd35, %rd72, 1;
	xor.b32  	%r24, %r15, 63;
	shr.u64 	%rd36, %rd35, %r24;
	or.b64  	%rd71, %rd34, %rd36;
	ld.local.u64 	%rd37, [%rd1+8];
	shl.b64 	%rd38, %rd72, %r15;
	shr.u64 	%rd39, %rd37, 1;
	shr.u64 	%rd40, %rd39, %r24;
	or.b64  	%rd72, %rd38, %rd40;
$L__BB1_6:
	and.b32  	%r25, %r1, -2147483648;
	shr.u64 	%rd41, %rd71, 62;
	cvt.u32.u64 	%r26, %rd41;
	mov.b64 	{%r27, %r28}, %rd71;
	mov.b64 	{%r29, %r30}, %rd72;
	shf.l.wrap.b32 	%r31, %r30, %r27, 2;
	shf.l.wrap.b32 	%r32, %r27, %r28, 2;
	mov.b64 	%rd42, {%r31, %r32};
	shl.b64 	%rd43, %rd72, 2;
	shr.u64 	%rd44, %rd42, 63;
	cvt.u32.u64 	%r33, %rd44;
	add.s32 	%r34, %r33, %r26;
	setp.eq.s32 	%p6, %r25, 0;
	neg.s32 	%r35, %r34;
	selp.b32 	%r46, %r34, %r35, %p6;
	setp.gt.s64 	%p7, %rd42, -1;
	mov.b64 	%rd45, 0;
	{
	.reg .u32 %r0, %r1, %r2, %r3, %a0, %a1, %a2, %a3, %b0, %b1, %b2, %b3;
	mov.b64 	{%a0,%a1}, %rd45;
	mov.b64 	{%a2,%a3}, %rd45;
	mov.b64 	{%b0,%b1}, %rd43;
	mov.b64 	{%b2,%b3}, %rd42;
	sub.cc.u32 	%r0, %a0, %b0;
	subc.cc.u32 	%r1, %a1, %b1;
	subc.cc.u32 	%r2, %a2, %b2;
	subc.u32 	%r3, %a3, %b3;
	mov.b64 	%rd46, {%r0,%r1};
	mov.b64 	%rd47, {%r2,%r3};
	}
	xor.b32  	%r36, %r25, -2147483648;
	selp.b64 	%rd73, %rd42, %rd47, %p7;
	selp.b64 	%rd14, %rd43, %rd46, %p7;
	selp.b32 	%r17, %r25, %r36, %p7;
	clz.b64 	%r37, %rd73;
	cvt.u64.u32 	%rd15, %r37;
	setp.eq.s32 	%p8, %r37, 0;
	@%p8 bra 	$L__BB1_8;
	cvt.u32.u64 	%r38, %rd15;
	and.b32  	%r39, %r38, 63;
	shl.b64 	%rd48, %rd73, %r39;
	shr.u64 	%rd49, %rd14, 1;
	not.b32 	%r40, %r38;
	and.b32  	%r41, %r40, 63;
	shr.u64 	%rd50, %rd49, %r41;
	or.b64  	%rd73, %rd48, %rd50;
$L__BB1_8:
	mov.b64 	%rd51, -3958705157555305931;
	{
	.reg .u32 %r0, %r1, %r2, %r3, %alo, %ahi, %blo, %bhi;
	mov.b64 	{%alo,%ahi}, %rd73;
	mov.b64 	{%blo,%bhi}, %rd51;
	mul.lo.u32 	%r0, %alo, %blo;
	mul.hi.u32 	%r1, %alo, %blo;
	mad.lo.cc.u32 	%r1, %alo, %bhi, %r1;
	madc.hi.u32 	%r2, %alo, %bhi, 0;
	mad.lo.cc.u32 	%r1, %ahi, %blo, %r1;
	madc.hi.cc.u32 	%r2, %ahi, %blo, %r2;
	madc.hi.u32 	%r3, %ahi, %bhi, 0;
	mad.lo.cc.u32 	%r2, %ahi, %bhi, %r2;
	addc.u32 	%r3, %r3, 0;
	mov.b64 	%rd52, {%r0,%r1};
	mov.b64 	%rd53, {%r2,%r3};
	}
	setp.gt.s64 	%p9, %rd53, 0;
	{
	.reg .u32 %r0, %r1, %r2, %r3, %a0, %a1, %a2, %a3, %b0, %b1, %b2, %b3;
	mov.b64 	{%a0,%a1}, %rd52;
	mov.b64 	{%a2,%a3}, %rd53;
	mov.b64 	{%b0,%b1}, %rd52;
	mov.b64 	{%b2,%b3}, %rd53;
	add.cc.u32 	%r0, %a0, %b0;
	addc.cc.u32 	%r1, %a1, %b1;
	addc.cc.u32 	%r2, %a2, %b2;
	addc.u32 	%r3, %a3, %b3;
	mov.b64 	%rd54, {%r0,%r1};
	mov.b64 	%rd55, {%r2,%r3};
	}
	selp.b64 	%rd56, %rd55, %rd53, %p9;
	selp.s64 	%rd57, -1, 0, %p9;
	sub.s64 	%rd58, %rd57, %rd15;
	cvt.u64.u32 	%rd59, %r17;
	shl.b64 	%rd60, %rd59, 32;
	add.s64 	%rd61, %rd56, 1;
	shr.u64 	%rd62, %rd61, 10;
	add.s64 	%rd63, %rd62, 1;
	shr.u64 	%rd64, %rd63, 1;
	shl.b64 	%rd65, %rd58, 52;
	add.s64 	%rd66, %rd65, %rd64;
	add.s64 	%rd67, %rd66, 4602678819172646912;
	or.b64  	%rd68, %rd67, %rd60;
	mov.b64 	%fd4, %rd68;
$L__BB1_9:
	st.param.f64 	[func_retval0], %fd4;
	st.param.b32 	[func_retval0+8], %r46;
	ret;

}


// ===== COMPILED SASS (sm_100) =====

	.target	sm_100

	.elftype	@"ET_EXEC"


//--------------------- .note.nv.tkinfo           --------------------------
	.section	.note.nv.tkinfo,"",@"SHT_NOTE"
	.sectionflags	@"SHF_NOTE_NV_TKINFO"
	.tkinfo
        /*0018*/ 	.word	0x00000002
        /*0030*/ 	.string	""
        /*0030*/ 	.string	"ptxas"
        /*0030*/ 	.string	"Cuda compilation tools, release 13.0, V13.0.88"
        /*0030*/ 	.string	"Build cuda_13.0.r13.0/compiler.36424714_0"
        /*0030*/ 	.string	"-arch sm_100 -m 64 "



//--------------------- .note.nv.cuinfo           --------------------------
	.section	.note.nv.cuinfo,"",@"SHT_NOTE"
	.sectionflags	@"SHF_NOTE_NV_CUINFO"
        /*0018*/ 	.short	0x0002
        /*001a*/ 	.short	0x0064
        /*001c*/ 	.short	0x0082
	.zero		2


//--------------------- .nv.info                  --------------------------
	.section	.nv.info,"",@"SHT_CUDA_INFO"
	.align	4


	//----- nvinfo : EIATTR_REGCOUNT
	.align		4
        /*0000*/ 	.byte	0x04, 0x2f
        /*0002*/ 	.short	(.L_3 - .L_2)
	.align		4
.L_2:
        /*0004*/ 	.word	index@(_Z13CounterKernelPiS_)
        /*0008*/ 	.word	0x0000001e


	//----- nvinfo : EIATTR_FRAME_SIZE
	.align		4
.L_3:
        /*000c*/ 	.byte	0x04, 0x11
        /*000e*/ 	.short	(.L_5 - .L_4)
	.align		4
.L_4:
        /*0010*/ 	.word	index@($_Z13CounterKernelPiS_$__internal_trig_reduction_slowpathd)
        /*0014*/ 	.word	0x00000028


	//----- nvinfo : EIATTR_FRAME_SIZE
	.align		4
.L_5:
        /*0018*/ 	.byte	0x04, 0x11
        /*001a*/ 	.short	(.L_7 - .L_6)
	.align		4
.L_6:
        /*001c*/ 	.word	index@(_Z13CounterKernelPiS_)
        /*0020*/ 	.word	0x00000028


	//----- nvinfo : EIATTR_MIN_STACK_SIZE
	.align		4
.L_7:
        /*0024*/ 	.byte	0x04, 0x12
        /*0026*/ 	.short	(.L_9 - .L_8)
	.align		4
.L_8:
        /*0028*/ 	.word	index@(_Z13CounterKernelPiS_)
        /*002c*/ 	.word	0x00000028
.L_9:


//--------------------- .nv.compat                --------------------------
	.section	.nv.compat,"",@"SHT_CUDA_COMPAT_INFO"
	.align	4
        /*0000*/ 	.byte	0x02, 0x09, 0x00, 0x00, 0x02, 0x02, 0x01, 0x00, 0x02, 0x05, 0x05, 0x00, 0x03, 0x07, 0x01, 0x01
        /*0010*/ 	.byte	0x02, 0x03, 0x00, 0x00, 0x02, 0x06, 0x01, 0x00, 0x04, 0x0b, 0x08, 0x00, 0x01, 0x00, 0x00, 0x00
        /*0020*/ 	.byte	0x00, 0x00, 0x00, 0x00


//--------------------- .nv.info._Z13CounterKernelPiS_ --------------------------
	.section	.nv.info._Z13CounterKernelPiS_,"",@"SHT_CUDA_INFO"
	.sectionflags	@""
	.align	4


	//----- nvinfo : EIATTR_CUDA_API_VERSION
	.align		4
        /*0000*/ 	.byte	0x04, 0x37
        /*0002*/ 	.short	(.L_11 - .L_10)
.L_10:
        /*0004*/ 	.word	0x00000082


	//----- nvinfo : EIATTR_KPARAM_INFO
	.align		4
.L_11:
        /*0008*/ 	.byte	0x04, 0x17
        /*000a*/ 	.short	(.L_13 - .L_12)
.L_12:
        /*000c*/ 	.word	0x00000000
        /*0010*/ 	.short	0x0001
        /*0012*/ 	.short	0x0008
        /*0014*/ 	.byte	0x00, 0xf5, 0x21, 0x00


	//----- nvinfo : EIATTR_KPARAM_INFO
	.align		4
.L_13:
        /*0018*/ 	.byte	0x04, 0x17
        /*001a*/ 	.short	(.L_15 - .L_14)
.L_14:
        /*001c*/ 	.word	0x00000000
        /*0020*/ 	.short	0x0000
        /*0022*/ 	.short	0x0000
        /*0024*/ 	.byte	0x00, 0xf5, 0x21, 0x00


	//----- nvinfo : EIATTR_SPARSE_MMA_MASK
	.align		4
.L_15:
        /*0028*/ 	.byte	0x03, 0x50
        /*002a*/ 	.short	0x0000


	//----- nvinfo : EIATTR_MAXREG_COUNT
	.align		4
        /*002c*/ 	.byte	0x03, 0x1b
        /*002e*/ 	.short	0x00ff


	//----- nvinfo : EIATTR_MERCURY_ISA_VERSION
	.align		4
        /*0030*/ 	.byte	0x03, 0x5f
        /*0032*/ 	.short	0x0101


	//----- nvinfo : EIATTR_VRC_CTA_INIT_COUNT
	.align		4
        /*0034*/ 	.byte	0x02, 0x4a
	.zero		1
	.zero		1


	//----- nvinfo : EIATTR_EXIT_INSTR_OFFSETS
	.align		4
        /*0038*/ 	.byte	0x04, 0x1c
        /*003a*/ 	.short	(.L_17 - .L_16)


	//   ....[0]....
.L_16:
        /*003c*/ 	.word	0x00001400


	//   ....[1]....
        /*0040*/ 	.word	0x00001440


	//----- nvinfo : EIATTR_CRS_STACK_SIZE
	.align		4
.L_17:
        /*0044*/ 	.byte	0x04, 0x1e
        /*0046*/ 	.short	(.L_19 - .L_18)
.L_18:
        /*0048*/ 	.word	0x00000000


	//----- nvinfo : EIATTR_CBANK_PARAM_SIZE
	.align		4
.L_19:
        /*004c*/ 	.byte	0x03, 0x19
        /*004e*/ 	.short	0x0010


	//----- nvinfo : EIATTR_PARAM_CBANK
	.align		4
        /*0050*/ 	.byte	0x04, 0x0a
        /*0052*/ 	.short	(.L_21 - .L_20)
	.align		4
.L_20:
        /*0054*/ 	.word	index@(.nv.constant0._Z13CounterKernelPiS_)
        /*0058*/ 	.short	0x0380
        /*005a*/ 	.short	0x0010


	//----- nvinfo : EIATTR_SW_WAR
	.align		4
.L_21:
        /*005c*/ 	.byte	0x04, 0x36
        /*005e*/ 	.short	(.L_23 - .L_22)
.L_22:
        /*0060*/ 	.word	0x00000008
.L_23:


//--------------------- .nv.callgraph             --------------------------
	.section	.nv.callgraph,"",@"SHT_CUDA_CALLGRAPH"
	.align	4
	.sectionentsize	8
	.align		4
        /*0000*/ 	.word	0x00000000
	.align		4
        /*0004*/ 	.word	0xffffffff
	.align		4
        /*0008*/ 	.word	0x00000000
	.align		4
        /*000c*/ 	.word	0xfffffffe
	.align		4
        /*0010*/ 	.word	0x00000000
	.align		4
        /*0014*/ 	.word	0xfffffffd
	.align		4
        /*0018*/ 	.word	0x00000000
	.align		4
        /*001c*/ 	.word	0xfffffffc


//--------------------- .nv.constant4             --------------------------
	.section	.nv.constant4,"a",@progbits
	.align	8
	.align		8
.nv.constant4:
        /*0000*/ 	.dword	__cudart_i2opi_d
	.align		8
        /*0008*/ 	.dword	__cudart_sin_cos_coeffs


//--------------------- .text._Z13CounterKernelPiS_ --------------------------
	.section	.text._Z13CounterKernelPiS_,"ax",@progbits
	.align	128
        .global         _Z13CounterKernelPiS_
        .type           _Z13CounterKernelPiS_,@function
        .size           _Z13CounterKernelPiS_,(.L_x_23 - _Z13CounterKernelPiS_)
        .other          _Z13CounterKernelPiS_,@"STO_CUDA_ENTRY STV_DEFAULT"
_Z13CounterKernelPiS_:
.text._Z13CounterKernelPiS_:
[----:B------:R-:W0:Y:S01]  /*0000*/  LDC R1, c[0x0][0x37c] ;  /* 0x0000df00ff017b82 */ /* 0x000e220000000800 */
[----:B------:R-:W1:Y:S07]  /*0010*/  S2R R2, SR_TID.X ;  /* 0x0000000000027919 */ /* 0x000e6e0000002100 */
[----:B------:R-:W2:Y:S01]  /*0020*/  S2UR UR4, SR_CTAID.X ;  /* 0x00000000000479c3 */ /* 0x000ea20000002500 */
[----:B------:R-:W3:Y:S01]  /*0030*/  LDCU.64 UR8, c[0x0][0x358] ;  /* 0x00006b00ff0877ac */ /* 0x000ee20008000a00 */
[----:B0-----:R-:W-:Y:S01]  /*0040*/  VIADD R1, R1, 0xffffffd8 ;  /* 0xffffffd801017836 */ /* 0x001fe20000000000 */
[----:B------:R-:W0:Y:S05]  /*0050*/  LDCU.64 UR10, c[0x4][0x8] ;  /* 0x01000100ff0a77ac */ /* 0x000e2a0008000a00 */
[----:B------:R-:W4:Y:S01]  /*0060*/  LDC.64 R4, c[0x0][0x380] ;  /* 0x0000e000ff047b82 */ /* 0x000f220000000a00 */
[----:B--2---:R-:W-:-:S06]  /*0070*/  USHF.L.U32 UR4, UR4, 0xa, URZ ;  /* 0x0000000a04047899 */ /* 0x004fcc00080006ff */
[----:B-1----:R-:W-:-:S05]  /*0080*/  LOP3.LUT R2, R2, UR4, RZ, 0xfc, !PT ;  /* 0x0000000402027c12 */ /* 0x002fca000f8efcff */
[----:B----4-:R-:W-:-:S05]  /*0090*/  IMAD.WIDE R4, R2, 0x4, R4 ;  /* 0x0000000402047825 */ /* 0x010fca00078e0204 */
[----:B---3--:R-:W2:Y:S01]  /*00a0*/  LDG.E R3, desc[UR8][R4.64] ;  /* 0x0000000804037981 */ /* 0x008ea2000c1e1900 */
[----:B------:R-:W-:Y:S01]  /*00b0*/  CS2R R16, SRZ ;  /* 0x0000000000107805 */ /* 0x000fe2000001ff00 */
[----:B------:R-:W-:Y:S01]  /*00c0*/  UMOV UR5, 0x1 ;  /* 0x0000000100057882 */ /* 0x000fe20000000000 */
[----:B------:R-:W-:Y:S01]  /*00d0*/  UMOV UR12, 0x4 ;  /* 0x00000004000c7882 */ /* 0x000fe20000000000 */
[----:B------:R-:W-:Y:S01]  /*00e0*/  UMOV UR4, URZ ;  /* 0x000000ff00047c82 */ /* 0x000fe20008000000 */
[----:B------:R-:W-:Y:S01]  /*00f0*/  UMOV UR13, 0x3 ;  /* 0x00000003000d7882 */ /* 0x000fe20000000000 */
[----:B------:R-:W-:Y:S01]  /*0100*/  UMOV UR14, 0x2 ;  /* 0x00000002000e7882 */ /* 0x000fe20000000000 */
[----:B0-2---:R-:W-:-:S07]  /*0110*/  VIADD R3, R3, 0x1 ;  /* 0x0000000103037836 */ /* 0x005fce0000000000 */
.L_x_10:
[----:B------:R-:W-:Y:S01]  /*0120*/  UIMAD.WIDE.U32 UR6, UR5, -0x33333333, URZ ;  /* 0xcccccccd050678a5 */ /* 0x000fe2000f8e00ff */
[----:B------:R-:W-:Y:S03]  /*0130*/  BSSY.RECONVERGENT B0, `(.L_x_0) ;  /* 0x0000019000007945 */ /* 0x000fe60003800200 */
[----:B------:R-:W-:-:S03]  /*0140*/  USHF.R.U32.HI UR7, URZ, 0x3, UR7 ;  /* 0x00000003ff077899 */ /* 0x000fc60008011607 */
[----:B------:R-:W-:Y:S01]  /*0150*/  UMOV UR6, 0x6dc9c883 ;  /* 0x6dc9c88300067882 */ /* 0x000fe20000000000 */
[----:B------:R-:W-:-:S06]  /*0160*/  UIMAD UR7, UR7, -0xa, UR5 ;  /* 0xfffffff6070778a4 */ /* 0x000fcc000f8e0205 */
[----:B------:R-:W-:Y:S01]  /*0170*/  IMAD R8, R3, UR7, RZ ;  /* 0x0000000703087c24 */ /* 0x000fe2000f8e02ff */
[----:B------:R-:W-:-:S05]  /*0180*/  UMOV UR7, 0x3fe45f30 ;  /* 0x3fe45f3000077882 */ /* 0x000fca0000000000 */
[----:B------:R-:W0:Y:S02]  /*0190*/  I2F.F64 R8, R8 ;  /* 0x0000000800087312 */ /* 0x000e240000201c00 */
[C---:B0-----:R-:W-:Y:S01]  /*01a0*/  DMUL R4, R8.reuse, UR6 ;  /* 0x0000000608047c28 */ /* 0x041fe20008000000 */
[----:B------:R-:W-:Y:S01]  /*01b0*/  UMOV UR6, 0x54442d18 ;  /* 0x54442d1800067882 */ /* 0x000fe20000000000 */
[----:B------:R-:W-:Y:S01]  /*01c0*/  UMOV UR7, 0x3ff921fb ;  /* 0x3ff921fb00077882 */ /* 0x000fe20000000000 */
[----:B------:R-:W-:-:S03]  /*01d0*/  DSETP.GE.AND P0, PT, |R8|, 2.14748364800000000000e+09, PT ;  /* 0x41e000000800742a */ /* 0x000fc60003f06200 */
[----:B------:R-:W0:Y:S08]  /*01e0*/  F2I.F64 R0, R4 ;  /* 0x0000000400007311 */ /* 0x000e300000301100 */
[----:B0-----:R-:W0:Y:S02]  /*01f0*/  I2F.F64 R18, R0 ;  /* 0x0000000000127312 */ /* 0x001e240000201c00 */
[----:B0-----:R-:W-:Y:S01]  /*0200*/  DFMA R6, R18, -UR6, R8 ;  /* 0x8000000612067c2b */ /* 0x001fe20008000008 */
[----:B------:R-:W-:Y:S01]  /*0210*/  UMOV UR6, 0x33145c00 ;  /* 0x33145c0000067882 */ /* 0x000fe20000000000 */
[----:B------:R-:W-:-:S06]  /*0220*/  UMOV UR7, 0x3c91a626 ;  /* 0x3c91a62600077882 */ /* 0x000fcc0000000000 */
[----:B------:R-:W-:Y:S01]  /*0230*/  DFMA R6, R18, -UR6, R6 ;  /* 0x8000000612067c2b */ /* 0x000fe20008000006 */
[----:B------:R-:W-:Y:S01]  /*0240*/  UMOV UR6, 0x252049c0 ;  /* 0x252049c000067882 */ /* 0x000fe20000000000 */
[----:B------:R-:W-:-:S06]  /*0250*/  UMOV UR7, 0x397b839a ;  /* 0x397b839a00077882 */ /* 0x000fcc0000000000 */
[----:B------:R-:W-:Y:S01]  /*0260*/  DFMA R18, R18, -UR6, R6 ;  /* 0x8000000612127c2b */ /* 0x000fe20008000006 */
[----:B------:R-:W-:Y:S10]  /*0270*/  @!P0 BRA `(.L_x_1) ;  /* 0x0000000000108947 */ /* 0x000ff40003800000 */
[----:B------:R-:W-:Y:S01]  /*0280*/  IMAD.MOV.U32 R5, RZ, RZ, R9 ;  /* 0x000000ffff057224 */ /* 0x000fe200078e0009 */
[----:B------:R-:W-:-:S07]  /*0290*/  MOV R0, 0x2b0 ;  /* 0x000002b000007802 */ /* 0x000fce0000000f00 */
[----:B------:R-:W-:Y:S05]  /*02a0*/  CALL.REL.NOINC `($_Z13CounterKernelPiS_$__internal_trig_reduction_slowpathd) ;  /* 0x0000001000687944 */ /* 0x000fea0003c00000 */
[----:B------:R-:W-:-:S07]  /*02b0*/  IMAD.MOV.U32 R0, RZ, RZ, R6 ;  /* 0x000000ffff007224 */ /* 0x000fce00078e0006 */
.L_x_1:
[----:B------:R-:W-:Y:S05]  /*02c0*/  BSYNC.RECONVERGENT B0 ;  /* 0x0000000000007941 */ /* 0x000fea0003800200 */
.L_x_0:
[----:B------:R-:W-:-:S04]  /*02d0*/  VIADD R24, R0, 0x1 ;  /* 0x0000000100187836 */ /* 0x000fc80000000000 */
[----:B------:R-:W-:-:S05]  /*02e0*/  IMAD.SHL.U32 R4, R24, 0x40, RZ ;  /* 0x0000004018047824 */ /* 0x000fca00078e00ff */
[----:B------:R-:W-:-:S04]  /*02f0*/  LOP3.LUT R4, R4, 0x40, RZ, 0xc0, !PT ;  /* 0x0000004004047812 */ /* 0x000fc800078ec0ff */
[----:B------:R-:W-:-:S05]  /*0300*/  IADD3 R22, P0, PT, R4, UR10, RZ ;  /* 0x0000000a04167c10 */ /* 0x000fca000ff1e0ff */
[----:B------:R-:W-:-:S05]  /*0310*/  IMAD.X R23, RZ, RZ, UR11, P0 ;  /* 0x0000000bff177e24 */ /* 0x000fca00080e06ff */
[----:B------:R-:W2:Y:S04]  /*0320*/  LDG.E.128.CONSTANT R8, desc[UR8][R22.64] ;  /* 0x0000000816087981 */ /* 0x000ea8000c1e9d00 */
[----:B------:R-:W3:Y:S04]  /*0330*/  LDG.E.128.CONSTANT R12, desc[UR8][R22.64+0x10] ;  /* 0x00001008160c7981 */ /* 0x000ee8000c1e9d00 */
[----:B------:R-:W4:Y:S01]  /*0340*/  LDG.E.128.CONSTANT R4, desc[UR8][R22.64+0x20] ;  /* 0x0000200816047981 */ /* 0x000f22000c1e9d00 */
[----:B------:R-:W-:Y:S01]  /*0350*/  LOP3.LUT R0, R0, 0x1, RZ, 0xc0, !PT ;  /* 0x0000000100007812 */ /* 0x000fe200078ec0ff */
[----:B------:R-:W-:Y:S01]  /*0360*/  IMAD.MOV.U32 R26, RZ, RZ, 0x79785eba ;  /* 0x79785ebaff1a7424 */ /* 0x000fe200078e00ff */
[----:B------:R-:W-:Y:S01]  /*0370*/  DMUL R20, R18, R18 ;  /* 0x0000001212147228 */ /* 0x000fe20000000000 */
[----:B------:R-:W-:Y:S01]  /*0380*/  UIMAD.WIDE.U32 UR6, UR14, -0x33333333, URZ ;  /* 0xcccccccd0e0678a5 */ /* 0x000fe2000f8e00ff */
[----:B------:R-:W-:Y:S01]  /*0390*/  ISETP.NE.U32.AND P0, PT, R0, 0x1, PT ;  /* 0x000000010000780c */ /* 0x000fe20003f05070 */
[----:B------:R-:W-:Y:S01]  /*03a0*/  IMAD.MOV.U32 R0, RZ, RZ, 0x3de5db65 ;  /* 0x3de5db65ff007424 */ /* 0x000fe200078e00ff */
[----:B------:R-:W-:Y:S01]  /*03b0*/  BSSY.RECONVERGENT B0, `(.L_x_2) ;  /* 0x000002a000007945 */ /* 0x000fe20003800200 */
[----:B------:R-:W-:Y:S01]  /*03c0*/  USHF.R.U32.HI UR7, URZ, 0x3, UR7 ;  /* 0x00000003ff077899 */ /* 0x000fe20008011607 */
[----:B------:R-:W-:-:S02]  /*03d0*/  FSEL R26, -R26, 4.2945490664224492434e-19, !P0 ;  /* 0x20fd81641a1a7808 */ /* 0x000fc40004000100 */
[----:B------:R-:W-:Y:S01]  /*03e0*/  FSEL R27, R0, -0.082518599927425384521, !P0 ;  /* 0xbda8ff83001b7808 */ /* 0x000fe20004000000 */
[----:B------:R-:W-:Y:S01]  /*03f0*/  UIMAD UR7, UR7, -0xa, UR14 ;  /* 0xfffffff6070778a4 */ /* 0x000fe2000f8e020e */
[----:B------:R-:W-:-:S04]  /*0400*/  UMOV UR6, 0x6dc9c883 ;  /* 0x6dc9c88300067882 */ /* 0x000fc80000000000 */
[----:B--2---:R-:W-:-:S08]  /*0410*/  DFMA R8, R20, R26, R8 ;  /* 0x0000001a1408722b */ /* 0x004fd00000000008 */
[----:B------:R-:W-:Y:S01]  /*0420*/  DFMA R10, R20, R8, R10 ;  /* 0x00000008140a722b */ /* 0x000fe2000000000a */
[----:B------:R-:W-:Y:S01]  /*0430*/  IMAD R8, R3, UR7, RZ ;  /* 0x0000000703087c24 */ /* 0x000fe2000f8e02ff */
[----:B------:R-:W-:-:S06]  /*0440*/  UMOV UR7, 0x3fe45f30 ;  /* 0x3fe45f3000077882 */ /* 0x000fcc0000000000 */
[C---:B---3--:R-:W-:Y:S01]  /*0450*/  DFMA R10, R20.reuse, R10, R12 ;  /* 0x0000000a140a722b */ /* 0x048fe2000000000c */
[----:B------:R-:W0:Y:S07]  /*0460*/  I2F.F64 R8, R8 ;  /* 0x0000000800087312 */ /* 0x000e2e0000201c00 */
[----:B------:R-:W-:-:S08]  /*0470*/  DFMA R10, R20, R10, R14 ;  /* 0x0000000a140a722b */ /* 0x000fd0000000000e */
[----:B----4-:R-:W-:Y:S02]  /*0480*/  DFMA R4, R20, R10, R4 ;  /* 0x0000000a1404722b */ /* 0x010fe40000000004 */
[----:B0-----:R-:W-:Y:S01]  /*0490*/  DMUL R12, R8, UR6 ;  /* 0x00000006080c7c28 */ /* 0x001fe20008000000 */
[----:B------:R-:W-:Y:S01]  /*04a0*/  UMOV UR6, 0x54442d18 ;  /* 0x54442d1800067882 */ /* 0x000fe20000000000 */
[----:B------:R-:W-:-:S04]  /*04b0*/  UMOV UR7, 0x3ff921fb ;  /* 0x3ff921fb00077882 */ /* 0x000fc80000000000 */
[----:B------:R-:W-:Y:S01]  /*04c0*/  DFMA R4, R20, R4, R6 ;  /* 0x000000041404722b */ /* 0x000fe20000000006 */
[----:B------:R-:W0:Y:S07]  /*04d0*/  F2I.F64 R0, R12 ;  /* 0x0000000c00007311 */ /* 0x000e2e0000301100 */
[----:B------:R-:W-:Y:S02]  /*04e0*/  DFMA R6, R4, R18, R18 ;  /* 0x000000120406722b */ /* 0x000fe40000000012 */
[----:B------:R-:W-:Y:S01]  /*04f0*/  DFMA R4, R20, R4, 1 ;  /* 0x3ff000001404742b */ /* 0x000fe20000000004 */
[----:B0-----:R-:W0:Y:S09]  /*0500*/  I2F.F64 R18, R0 ;  /* 0x0000000000127312 */ /* 0x001e320000201c00 */
[----:B------:R-:W-:-:S02]  /*0510*/  FSEL R10, R6, R4, !P0 ;  /* 0x00000004060a7208 */ /* 0x000fc40004000000 */
[----:B------:R-:W-:Y:S02]  /*0520*/  FSEL R11, R7, R5, !P0 ;  /* 0x00000005070b7208 */ /* 0x000fe40004000000 */
[----:B------:R-:W-:-:S04]  /*0530*/  LOP3.LUT P0, RZ, R24, 0x2, RZ, 0xc0, !PT ;  /* 0x0000000218ff7812 */ /* 0x000fc8000780c0ff */
[----:B------:R-:W-:Y:S02]  /*0540*/  DADD R4, RZ, -R10 ;  /* 0x00000000ff047229 */ /* 0x000fe4000000080a */
[----:B0-----:R-:W-:Y:S01]  /*0550*/  DFMA R6, R18, -UR6, R8 ;  /* 0x8000000612067c2b */ /* 0x001fe20008000008 */
[----:B------:R-:W-:Y:S01]  /*0560*/  UMOV UR6, 0x33145c00 ;  /* 0x33145c0000067882 */ /* 0x000fe20000000000 */
[----:B------:R-:W-:-:S06]  /*0570*/  UMOV UR7, 0x3c91a626 ;  /* 0x3c91a62600077882 */ /* 0x000fcc0000000000 */
[----:B------:R-:W-:Y:S01]  /*0580*/  FSEL R4, R10, R4, !P0 ;  /* 0x000000040a047208 */ /* 0x000fe20004000000 */
[----:B------:R-:W-:Y:S01]  /*0590*/  DFMA R6, R18, -UR6, R6 ;  /* 0x8000000612067c2b */ /* 0x000fe20008000006 */
[----:B------:R-:W-:Y:S01]  /*05a0*/  FSEL R5, R11, R5, !P0 ;  /* 0x000000050b057208 */ /* 0x000fe20004000000 */
[----:B------:R-:W-:Y:S01]  /*05b0*/  DSETP.GE.AND P0, PT, |R8|, 2.14748364800000000000e+09, PT ;  /* 0x41e000000800742a */ /* 0x000fe20003f06200 */
[----:B------:R-:W-:Y:S01]  /*05c0*/  UMOV UR6, 0x252049c0 ;  /* 0x252049c000067882 */ /* 0x000fe20000000000 */
[----:B------:R-:W-:-:S03]  /*05d0*/  UMOV UR7, 0x397b839a ;  /* 0x397b839a00077882 */ /* 0x000fc60000000000 */
[----:B------:R-:W-:Y:S02]  /*05e0*/  DADD R16, R16, R4 ;  /* 0x0000000010107229 */ /* 0x000fe40000000004 */
[----:B------:R-:W-:-:S07]  /*05f0*/  DFMA R18, R18, -UR6, R6 ;  /* 0x8000000612127c2b */ /* 0x000fce0008000006 */
[----:B------:R-:W-:Y:S05]  /*0600*/  @!P0 BRA `(.L_x_3) ;  /* 0x0000000000108947 */ /* 0x000fea0003800000 */
[----:B------:R-:W-:Y:S01]  /*0610*/  IMAD.MOV.U32 R5, RZ, RZ, R9 ;  /* 0x000000ffff057224 */ /* 0x000fe200078e0009 */
[----:B------:R-:W-:-:S07]  /*0620*/  MOV R0, 0x640 ;  /* 0x0000064000007802 */ /* 0x000fce0000000f00 */
[----:B------:R-:W-:Y:S05]  /*0630*/  CALL.REL.NOINC `($_Z13CounterKernelPiS_$__internal_trig_reduction_slowpathd) ;  /* 0x0000000c00847944 */ /* 0x000fea0003c00000 */
[----:B------:R-:W-:-:S07]  /*0640*/  IMAD.MOV.U32 R0, RZ, RZ, R6 ;  /* 0x000000ffff007224 */ /* 0x000fce00078e0006 */
.L_x_3:
[----:B------:R-:W-:Y:S05]  /*0650*/  BSYNC.RECONVERGENT B0 ;  /* 0x0000000000007941 */ /* 0x000fea0003800200 */
.L_x_2:
        /* <DEDUP_REMOVED lines=56> */
.L_x_5:
[----:B------:R-:W-:Y:S05]  /*09e0*/  BSYNC.RECONVERGENT B0 ;  /* 0x0000000000007941 */ /* 0x000fea0003800200 */
.L_x_4:
        /* <DEDUP_REMOVED lines=11> */
[----:B------:R-:W-:Y:S01]  /*0aa0*/  UISETP.NE.AND UP0, UPT, UR4, 0x270c, UPT ;  /* 0x0000270c0400788c */ /* 0x000fe2000bf05270 */
[----:B------:R-:W-:Y:S01]  /*0ab0*/  ISETP.NE.U32.AND P0, PT, R0, 0x1, PT ;  /* 0x000000010000780c */ /* 0x000fe20003f05070 */
[----:B------:R-:W-:-:S03]  /*0ac0*/  IMAD.MOV.U32 R0, RZ, RZ, 0x3de5db65 ;  /* 0x3de5db65ff007424 */ /* 0x000fc600078e00ff */
[----:B------:R-:W-:Y:S02]  /*0ad0*/  FSEL R26, -R26, 4.2945490664224492434e-19, !P0 ;  /* 0x20fd81641a1a7808 */ /* 0x000fe40004000100 */
[----:B------:R-:W-:-:S06]  /*0ae0*/  FSEL R27, R0, -0.082518599927425384521, !P0 ;  /* 0xbda8ff83001b7808 */ /* 0x000fcc0004000000 */
[----:B--2---:R-:W-:-:S08]  /*0af0*/  DFMA R4, R20, R26, R4 ;  /* 0x0000001a1404722b */ /* 0x004fd00000000004 */
[----:B------:R-:W-:-:S08]  /*0b00*/  DFMA R4, R20, R4, R6 ;  /* 0x000000041404722b */ /* 0x000fd00000000006 */
[----:B---3--:R-:W-:-:S08]  /*0b10*/  DFMA R4, R20, R4, R8 ;  /* 0x000000041404722b */ /* 0x008fd00000000008 */
[----:B------:R-:W-:-:S08]  /*0b20*/  DFMA R4, R20, R4, R10 ;  /* 0x000000041404722b */ /* 0x000fd0000000000a */
[----:B----4-:R-:W-:-:S08]  /*0b30*/  DFMA R4, R20, R4, R12 ;  /* 0x000000041404722b */ /* 0x010fd0000000000c */
[----:B------:R-:W-:-:S08]  /*0b40*/  DFMA R4, R20, R4, R14 ;  /* 0x000000041404722b */ /* 0x000fd0000000000e */
[----:B------:R-:W-:Y:S02]  /*0b50*/  DFMA R18, R4, R18, R18 ;  /* 0x000000120412722b */ /* 0x000fe40000000012 */
[----:B------:R-:W-:-:S10]  /*0b60*/  DFMA R4, R20, R4, 1 ;  /* 0x3ff000001404742b */ /* 0x000fd40000000004 */
[----:B------:R-:W-:Y:S02]  /*0b70*/  FSEL R6, R18, R4, !P0 ;  /* 0x0000000412067208 */ /* 0x000fe40004000000 */
[----:B------:R-:W-:Y:S02]  /*0b80*/  FSEL R7, R19, R5, !P0 ;  /* 0x0000000513077208 */ /* 0x000fe40004000000 */
[----:B------:R-:W-:-:S04]  /*0b90*/  LOP3.LUT P0, RZ, R24, 0x2, RZ, 0xc0, !PT ;  /* 0x0000000218ff7812 */ /* 0x000fc8000780c0ff */
[----:B------:R-:W-:-:S10]  /*0ba0*/  DADD R4, RZ, -R6 ;  /* 0x00000000ff047229 */ /* 0x000fd40000000806 */
[----:B------:R-:W-:Y:S02]  /*0bb0*/  FSEL R4, R6, R4, !P0 ;  /* 0x0000000406047208 */ /* 0x000fe40004000000 */
[----:B------:R-:W-:-:S06]  /*0bc0*/  FSEL R5, R7, R5, !P0 ;  /* 0x0000000507057208 */ /* 0x000fcc0004000000 */
[----:B------:R-:W-:Y:S01]  /*0bd0*/  DADD R16, R16, R4 ;  /* 0x0000000010107229 */ /* 0x000fe20000000004 */
[----:B------:R-:W-:Y:S10]  /*0be0*/  BRA.U !UP0, `(.L_x_6) ;  /* 0x0000000508047547 */ /* 0x000ff4000b800000 */
        /* <DEDUP_REMOVED lines=22> */
[----:B------:R-:W-:Y:S01]  /*0d50*/  BSSY.RECONVERGENT B1, `(.L_x_9) ;  /* 0x0000004000017945 */ /* 0x000fe20003800200 */
[----:B------:R-:W-:Y:S01]  /*0d60*/  IMAD.MOV.U32 R5, RZ, RZ, R9 ;  /* 0x000000ffff057224 */ /* 0x000fe200078e0009 */
[----:B------:R-:W-:-:S07]  /*0d70*/  MOV R0, 0xd90 ;  /* 0x00000d9000007802 */ /* 0x000fce0000000f00 */
[----:B------:R-:W-:Y:S05]  /*0d80*/  CALL.REL.NOINC `($_Z13CounterKernelPiS_$__internal_trig_reduction_slowpathd) ;  /* 0x0000000400b07944 */ /* 0x000fea0003c00000 */
[----:B------:R-:W-:Y:S05]  /*0d90*/  BSYNC.RECONVERGENT B1 ;  /* 0x0000000000017941 */ /* 0x000fea0003800200 */
.L_x_9:
[----:B------:R-:W-:-:S07]  /*0da0*/  IMAD.MOV.U32 R0, RZ, RZ, R6 ;  /* 0x000000ffff007224 */ /* 0x000fce00078e0006 */
.L_x_8:
[----:B------:R-:W-:Y:S05]  /*0db0*/  BSYNC.RECONVERGENT B0 ;  /* 0x0000000000007941 */ /* 0x000fea0003800200 */
.L_x_7:
        /* <DEDUP_REMOVED lines=11> */
[----:B------:R-:W-:Y:S01]  /*0e70*/  UIADD3 UR5, UPT, UPT, UR5, 0x4, URZ ;  /* 0x0000000405057890 */ /* 0x000fe2000fffe0ff */
[----:B------:R-:W-:Y:S01]  /*0e80*/  ISETP.NE.U32.AND P0, PT, R0, 0x1, PT ;  /* 0x000000010000780c */ /* 0x000fe20003f05070 */
[----:B------:R-:W-:Y:S01]  /*0e90*/  IMAD.MOV.U32 R0, RZ, RZ, 0x3de5db65 ;  /* 0x3de5db65ff007424 */ /* 0x000fe200078e00ff */
[----:B------:R-:W-:-:S02]  /*0ea0*/  UIADD3 UR12, UPT, UPT, UR12, 0x4, URZ ;  /* 0x000000040c0c7890 */ /* 0x000fc4000fffe0ff */
[----:B------:R-:W-:Y:S01]  /*0eb0*/  FSEL R26, -R26, 4.2945490664224492434e-19, !P0 ;  /* 0x20fd81641a1a7808 */ /* 0x000fe20004000100 */
[----:B------:R-:W-:Y:S01]  /*0ec0*/  UIADD3 UR4, UPT, UPT, UR4, 0x4, URZ ;  /* 0x0000000404047890 */ /* 0x000fe2000fffe0ff */
[----:B------:R-:W-:Y:S01]  /*0ed0*/  FSEL R27, R0, -0.082518599927425384521, !P0 ;  /* 0xbda8ff83001b7808 */ /* 0x000fe20004000000 */
[----:B------:R-:W-:Y:S02]  /*0ee0*/  UIADD3 UR13, UPT, UPT, UR13, 0x4, URZ ;  /* 0x000000040d0d7890 */ /* 0x000fe4000fffe0ff */
[----:B------:R-:W-:-:S03]  /*0ef0*/  UIADD3 UR14, UPT, UPT, UR14, 0x4, URZ ;  /* 0x000000040e0e7890 */ /* 0x000fc6000fffe0ff */
        /* <DEDUP_REMOVED lines=15> */
[----:B------:R-:W-:Y:S10]  /*0ff0*/  BRA `(.L_x_10) ;  /* 0xfffffff000487947 */ /* 0x000ff4000383ffff */
.L_x_6:
[----:B------:R-:W-:Y:S01]  /*1000*/  DSETP.NEU.AND P0, PT, |R16|, +INF , PT ;  /* 0x7ff000001000742a */ /* 0x000fe20003f0d200 */
[----:B------:R-:W-:-:S13]  /*1010*/  BSSY.RECONVERGENT B0, `(.L_x_11) ;  /* 0x000001c000007945 */ /* 0x000fda0003800200 */
[----:B------:R-:W-:Y:S01]  /*1020*/  @!P0 DMUL R18, RZ, R16 ;  /* 0x00000010ff128228 */ /* 0x000fe20000000000 */
[----:B------:R-:W-:Y:S01]  /*1030*/  @!P0 IMAD.MOV.U32 R0, RZ, RZ, 0x1 ;  /* 0x00000001ff008424 */ /* 0x000fe200078e00ff */
[----:B------:R-:W-:Y:S09]  /*1040*/  @!P0 BRA `(.L_x_12) ;  /* 0x0000000000608947 */ /* 0x000ff20003800000 */
[----:B------:R-:W-:Y:S01]  /*1050*/  UMOV UR4, 0x6dc9c883 ;  /* 0x6dc9c88300047882 */ /* 0x000fe20000000000 */
[----:B------:R-:W-:Y:S01]  /*1060*/  UMOV UR5, 0x3fe45f30 ;  /* 0x3fe45f3000057882 */ /* 0x000fe20000000000 */
[C---:B------:R-:W-:Y:S01]  /*1070*/  DSETP.GE.AND P0, PT, |R16|.reuse, 2.14748364800000000000e+09, PT ;  /* 0x41e000001000742a */ /* 0x040fe20003f06200 */
[----:B------:R-:W-:Y:S01]  /*1080*/  BSSY.RECONVERGENT B1, `(.L_x_13) ;  /* 0x0000013000017945 */ /* 0x000fe20003800200 */
[----:B------:R-:W-:Y:S01]  /*1090*/  DMUL R4, R16, UR4 ;  /* 0x0000000410047c28 */ /* 0x000fe20008000000 */
[----:B------:R-:W-:Y:S01]  /*10a0*/  UMOV UR4, 0x54442d18 ;  /* 0x54442d1800047882 */ /* 0x000fe20000000000 */
[----:B------:R-:W-:-:S04]  /*10b0*/  UMOV UR5, 0x3ff921fb ;  /* 0x3ff921fb00057882 */ /* 0x000fc80000000000 */
        /* <DEDUP_REMOVED lines=11> */
[----:B------:R-:W-:Y:S01]  /*1170*/  MOV R0, 0x11a0 ;  /* 0x000011a000007802 */ /* 0x000fe20000000f00 */
[----:B------:R-:W-:-:S07]  /*1180*/  IMAD.MOV.U32 R5, RZ, RZ, R17 ;  /* 0x000000ffff057224 */ /* 0x000fce00078e0011 */
[----:B------:R-:W-:Y:S05]  /*1190*/  CALL.REL.NOINC `($_Z13CounterKernelPiS_$__internal_trig_reduction_slowpathd) ;  /* 0x0000000000ac7944 */ /* 0x000fea0003c00000 */
[----:B------:R-:W-:-:S07]  /*11a0*/  IMAD.MOV.U32 R0, RZ, RZ, R6 ;  /* 0x000000ffff007224 */ /* 0x000fce00078e0006 */
.L_x_14:
[----:B------:R-:W-:Y:S05]  /*11b0*/  BSYNC.RECONVERGENT B1 ;  /* 0x0000000000017941 */ /* 0x000fea0003800200 */
.L_x_13:
[----:B------:R-:W-:-:S07]  /*11c0*/  VIADD R0, R0, 0x1 ;  /* 0x0000000100007836 */ /* 0x000fce0000000000 */
.L_x_12:
[----:B------:R-:W-:Y:S05]  /*11d0*/  BSYNC.RECONVERGENT B0 ;  /* 0x0000000000007941 */ /* 0x000fea0003800200 */
.L_x_11:
[----:B------:R-:W0:Y:S01]  /*11e0*/  LDCU.64 UR4, c[0x4][0x8] ;  /* 0x01000100ff0477ac */ /* 0x000e220008000a00 */
[----:B------:R-:W-:-:S05]  /*11f0*/  IMAD.SHL.U32 R3, R0, 0x40, RZ ;  /* 0x0000004000037824 */ /* 0x000fca00078e00ff */
[----:B------:R-:W-:-:S04]  /*1200*/  LOP3.LUT R3, R3, 0x40, RZ, 0xc0, !PT ;  /* 0x0000004003037812 */ /* 0x000fc800078ec0ff */
[----:B0-----:R-:W-:-:S05]  /*1210*/  IADD3 R20, P0, PT, R3, UR4, RZ ;  /* 0x0000000403147c10 */ /* 0x001fca000ff1e0ff */
[----:B------:R-:W-:-:S05]  /*1220*/  IMAD.X R21, RZ, RZ, UR5, P0 ;  /* 0x00000005ff157e24 */ /* 0x000fca00080e06ff */
[----:B------:R-:W2:Y:S04]  /*1230*/  LDG.E.128.CONSTANT R12, desc[UR8][R20.64] ;  /* 0x00000008140c7981 */ /* 0x000ea8000c1e9d00 */
[----:B------:R-:W3:Y:S04]  /*1240*/  LDG.E.128.CONSTANT R8, desc[UR8][R20.64+0x10] ;  /* 0x0000100814087981 */ /* 0x000ee8000c1e9d00 */
[----:B------:R-:W4:Y:S01]  /*1250*/  LDG.E.128.CONSTANT R4, desc[UR8][R20.64+0x20] ;  /* 0x0000200814047981 */ /* 0x000f22000c1e9d00 */
[----:B------:R-:W-:Y:S01]  /*1260*/  LOP3.LUT R3, R0, 0x1, RZ, 0xc0, !PT ;  /* 0x0000000100037812 */ /* 0x000fe200078ec0ff */
[----:B------:R-:W-:Y:S01]  /*1270*/  IMAD.MOV.U32 R22, RZ, RZ, 0x20fd8164 ;  /* 0x20fd8164ff167424 */ /* 0x000fe200078e00ff */
[----:B------:R-:W-:-:S02]  /*1280*/  DMUL R16, R18, R18 ;  /* 0x0000001212107228 */ /* 0x000fc40000000000 */
[----:B------:R-:W-:Y:S01]  /*1290*/  ISETP.NE.U32.AND P0, PT, R3, 0x1, PT ;  /* 0x000000010300780c */ /* 0x000fe20003f05070 */
[----:B------:R-:W-:-:S03]  /*12a0*/  IMAD.MOV.U32 R3, RZ, RZ, 0x3da8ff83 ;  /* 0x3da8ff83ff037424 */ /* 0x000fc600078e00ff */
[----:B------:R-:W-:Y:S02]  /*12b0*/  FSEL R22, R22, -8.06006814911005101289e+34, !P0 ;  /* 0xf9785eba16167808 */ /* 0x000fe40004000000 */
[----:B------:R-:W-:-:S06]  /*12c0*/  FSEL R23, -R3, 0.11223486810922622681, !P0 ;  /* 0x3de5db6503177808 */ /* 0x000fcc0004000100 */
        /* <DEDUP_REMOVED lines=14> */
[----:B------:R-:W-:-:S14]  /*13b0*/  DSETP.GT.AND P0, PT, R4, RZ, PT ;  /* 0x000000ff0400722a */ /* 0x000fdc0003f04000 */
[----:B------:R-:W0:Y:S01]  /*13c0*/  @P0 LDC.64 R4, c[0x0][0x388] ;  /* 0x0000e200ff040b82 */ /* 0x000e220000000a00 */
[----:B------:R-:W-:Y:S02]  /*13d0*/  @P0 IMAD.MOV.U32 R3, RZ, RZ, 0x1 ;  /* 0x00000001ff030424 */ /* 0x000fe400078e00ff */
[----:B0-----:R-:W-:-:S05]  /*13e0*/  @P0 IMAD.WIDE R4, R2, 0x4, R4 ;  /* 0x0000000402040825 */ /* 0x001fca00078e0204 */
[----:B------:R0:W-:Y:S01]  /*13f0*/  @P0 STG.E desc[UR8][R4.64], R3 ;  /* 0x0000000304000986 */ /* 0x0001e2000c101908 */
[----:B------:R-:W-:Y:S05]  /*1400*/  @P0 EXIT ;  /* 0x000000000000094d */ /* 0x000fea0003800000 */
[----:B0-----:R-:W0:Y:S02]  /*1410*/  LDC.64 R4, c[0x0][0x388] ;  /* 0x0000e200ff047b82 */ /* 0x001e240000000a00 */
[----:B0-----:R-:W-:-:S05]  /*1420*/  IMAD.WIDE R4, R2, 0x4, R4 ;  /* 0x0000000402047825 */ /* 0x001fca00078e0204 */
[----:B------:R-:W-:Y:S01]  /*1430*/  STG.E desc[UR8][R4.64], RZ ;  /* 0x000000ff04007986 */ /* 0x000fe2000c101908 */
[----:B------:R-:W-:Y:S05]  /*1440*/  EXIT ;  /* 0x000000000000794d */ /* 0x000fea0003800000 */
        .type           $_Z13CounterKernelPiS_$__internal_trig_reduction_slowpathd,@function
        .size           $_Z13CounterKernelPiS_$__internal_trig_reduction_slowpathd,(.L_x_23 - $_Z13CounterKernelPiS_$__internal_trig_reduction_slowpathd)
$_Z13CounterKernelPiS_$__internal_trig_reduction_slowpathd:
[--C-:B------:R-:W-:Y:S01]  /*1450*/  SHF.R.U32.HI R4, RZ, 0x14, R5.reuse ;  /* 0x00000014ff047819 */ /* 0x100fe20000011605 */
[----:B------:R-:W-:Y:S02]  /*1460*/  IMAD.MOV.U32 R18, RZ, RZ, R8 ;  /* 0x000000ffff127224 */ /* 0x000fe400078e0008 */
[----:B------:R-:W-:Y:S01]  /*1470*/  IMAD.MOV.U32 R19, RZ, RZ, R5 ;  /* 0x000000ffff137224 */ /* 0x000fe200078e0005 */
[----:B------:R-:W-:Y:S01]  /*1480*/  LOP3.LUT R7, R4, 0x7ff, RZ, 0xc0, !PT ;  /* 0x000007ff04077812 */ /* 0x000fe200078ec0ff */
[----:B------:R-:W-:-:S03]  /*1490*/  IMAD.MOV.U32 R6, RZ, RZ, RZ ;  /* 0x000000ffff067224 */ /* 0x000fc600078e00ff */
[----:B------:R-:W-:-:S13]  /*14a0*/  ISETP.NE.AND P0, PT, R7, 0x7ff, PT ;  /* 0x000007ff0700780c */ /* 0x000fda0003f05270 */
[----:B------:R-:W-:Y:S05]  /*14b0*/  @!P0 BRA `(.L_x_15) ;  /* 0x0000000800488947 */ /* 0x000fea0003800000 */
[----:B------:R-:W-:Y:S01]  /*14c0*/  VIADD R7, R7, 0xfffffc00 ;  /* 0xfffffc0007077836 */ /* 0x000fe20000000000 */
[----:B------:R-:W-:Y:S01]  /*14d0*/  BSSY.RECONVERGENT B2, `(.L_x_16) ;  /* 0x000002f000027945 */ /* 0x000fe20003800200 */
[----:B------:R-:W-:-:S03]  /*14e0*/  CS2R R14, SRZ ;  /* 0x00000000000e7805 */ /* 0x000fc6000001ff00 */
[----:B------:R-:W-:Y:S02]  /*14f0*/  SHF.R.U32.HI R6, RZ, 0x6, R7 ;  /* 0x00000006ff067819 */ /* 0x000fe40000011607 */
[----:B------:R-:W-:Y:S02]  /*1500*/  ISETP.GE.U32.AND P0, PT, R7, 0x80, PT ;  /* 0x000000800700780c */ /* 0x000fe40003f06070 */
[C---:B------:R-:W-:Y:S02]  /*1510*/  IADD3 R7, PT, PT, -R6.reuse, 0x13, RZ ;  /* 0x0000001306077810 */ /* 0x040fe40007ffe1ff */
[----:B------:R-:W-:Y:S02]  /*1520*/  IADD3 R20, PT, PT, -R6, 0xf, RZ ;  /* 0x0000000f06147810 */ /* 0x000fe40007ffe1ff */
[----:B------:R-:W-:-:S04]  /*1530*/  SEL R7, R7, 0x12, P0 ;  /* 0x0000001207077807 */ /* 0x000fc80000000000 */
[----:B------:R-:W-:-:S13]  /*1540*/  ISETP.GE.AND P0, PT, R20, R7, PT ;  /* 0x000000071400720c */ /* 0x000fda0003f06270 */
[----:B------:R-:W-:Y:S05]  /*1550*/  @P0 BRA `(.L_x_17) ;  /* 0x0000000000980947 */ /* 0x000fea0003800000 */
[----:B------:R-:W0:Y:S01]  /*1560*/  LDC.64 R10, c[0x0][0x358] ;  /* 0x0000d600ff0a7b82 */ /* 0x000e220000000a00 */
[C---:B------:R-:W-:Y:S01]  /*1570*/  SHF.L.U64.HI R8, R18.reuse, 0xb, R19 ;  /* 0x0000000b12087819 */ /* 0x040fe20000010213 */
[----:B------:R-:W-:Y:S01]  /*1580*/  BSSY.RECONVERGENT B3, `(.L_x_18) ;  /* 0x0000022000037945 */ /* 0x000fe20003800200 */
[----:B------:R-:W-:Y:S01]  /*1590*/  IMAD.SHL.U32 R9, R18, 0x800, RZ ;  /* 0x0000080012097824 */ /* 0x000fe200078e00ff */
[----:B------:R-:W-:Y:S01]  /*15a0*/  IADD3 R19, PT, PT, RZ, -R6, -R7 ;  /* 0x80000006ff137210 */ /* 0x000fe20007ffe807 */
[----:B------:R-:W-:Y:S01]  /*15b0*/  IMAD.MOV.U32 R18, RZ, RZ, RZ ;  /* 0x000000ffff127224 */ /* 0x000fe200078e00ff */
[----:B------:R-:W-:Y:S02]  /*15c0*/  CS2R R14, SRZ ;  /* 0x00000000000e7805 */ /* 0x000fe4000001ff00 */
[----:B------:R-:W-:-:S07]  /*15d0*/  LOP3.LUT R8, R8, 0x80000000, RZ, 0xfc, !PT ;  /* 0x8000000008087812 */ /* 0x000fce00078efcff */
.L_x_19:
[----:B------:R-:W1:Y:S01]  /*15e0*/  LDC.64 R12, c[0x4][RZ] ;  /* 0x01000000ff0c7b82 */ /* 0x000e620000000a00 */
[----:B0-----:R-:W-:Y:S02]  /*15f0*/  R2UR UR6, R10 ;  /* 0x000000000a0672ca */ /* 0x001fe400000e0000 */
[----:B------:R-:W-:Y:S01]  /*1600*/  R2UR UR7, R11 ;  /* 0x000000000b0772ca */ /* 0x000fe200000e0000 */
[----:B-1----:R-:W-:-:S12]  /*1610*/  IMAD.WIDE R24, R20, 0x8, R12 ;  /* 0x0000000814187825 */ /* 0x002fd800078e020c */
[----:B------:R-:W2:Y:S01]  /*1620*/  LDG.E.64.CONSTANT R12, desc[UR6][R24.64] ;  /* 0x00000006180c7981 */ /* 0x000ea2000c1e9b00 */
[----:B------:R-:W-:Y:S02]  /*1630*/  VIADD R19, R19, 0x1 ;  /* 0x0000000113137836 */ /* 0x000fe40000000000 */
[----:B------:R-:W-:Y:S02]  /*1640*/  VIADD R20, R20, 0x1 ;  /* 0x0000000114147836 */ /* 0x000fe40000000000 */
[----:B--2---:R-:W-:-:S04]  /*1650*/  IMAD.WIDE.U32 R14, P2, R12, R9, R14 ;  /* 0x000000090c0e7225 */ /* 0x004fc8000784000e */
[CC--:B------:R-:W-:Y:S02]  /*1660*/  IMAD R23, R12.reuse, R8.reuse, RZ ;  /* 0x000000080c177224 */ /* 0x0c0fe400078e02ff */
[----:B------:R-:W-:Y:S02]  /*1670*/  IMAD R21, R13, R9, RZ ;  /* 0x000000090d157224 */ /* 0x000fe400078e02ff */
[----:B------:R-:W-:Y:S01]  /*1680*/  IMAD.HI.U32 R12, R12, R8, RZ ;  /* 0x000000080c0c7227 */ /* 0x000fe200078e00ff */
[----:B------:R-:W-:-:S03]  /*1690*/  IADD3 R22, P0, PT, R23, R15, RZ ;  /* 0x0000000f17167210 */ /* 0x000fc60007f1e0ff */
[----:B------:R-:W-:Y:S01]  /*16a0*/  IMAD.X R23, RZ, RZ, R12, P2 ;  /* 0x000000ffff177224 */ /* 0x000fe200010e060c */
[----:B------:R-:W-:Y:S01]  /*16b0*/  IADD3 R15, P1, PT, R21, R22, RZ ;  /* 0x00000016150f7210 */ /* 0x000fe20007f3e0ff */
[----:B------:R-:W-:-:S04]  /*16c0*/  IMAD.HI.U32 R22, R13, R9, RZ ;  /* 0x000000090d167227 */ /* 0x000fc800078e00ff */
[----:B------:R-:W-:Y:S01]  /*16d0*/  IMAD.HI.U32 R12, R13, R8, RZ ;  /* 0x000000080d0c7227 */ /* 0x000fe200078e00ff */
[----:B------:R-:W-:-:S03]  /*16e0*/  IADD3.X R22, P0, PT, R22, R23, RZ, P0, !PT ;  /* 0x0000001716167210 */ /* 0x000fc6000071e4ff */
[----:B------:R-:W-:Y:S02]  /*16f0*/  IMAD R13, R13, R8, RZ ;  /* 0x000000080d0d7224 */ /* 0x000fe400078e02ff */
[----:B------:R-:W-:Y:S01]  /*1700*/  IMAD.X R12, RZ, RZ, R12, P0 ;  /* 0x000000ffff0c7224 */ /* 0x000fe200000e060c */
[----:B------:R-:W-:Y:S01]  /*1710*/  ISETP.NE.AND P0, PT, R19, -0xf, PT ;  /* 0xfffffff11300780c */ /* 0x000fe20003f05270 */
[C---:B------:R-:W-:Y:S01]  /*1720*/  IMAD R21, R18.reuse, 0x8, R1 ;  /* 0x0000000812157824 */ /* 0x040fe200078e0201 */
[----:B------:R-:W-:Y:S01]  /*1730*/  IADD3.X R22, P1, PT, R13, R22, RZ, P1, !PT ;  /* 0x000000160d167210 */ /* 0x000fe20000f3e4ff */
[----:B------:R-:W-:-:S03]  /*1740*/  VIADD R18, R18, 0x1 ;  /* 0x0000000112127836 */ /* 0x000fc60000000000 */
[----:B------:R0:W-:Y:S01]  /*1750*/  STL.64 [R21], R14 ;  /* 0x0000000e15007387 */ /* 0x0001e20000100a00 */
[----:B------:R-:W-:Y:S02]  /*1760*/  IMAD.X R23, RZ, RZ, R12, P1 ;  /* 0x000000ffff177224 */ /* 0x000fe400008e060c */
[----:B0-----:R-:W-:Y:S02]  /*1770*/  IMAD.MOV.U32 R14, RZ, RZ, R22 ;  /* 0x000000ffff0e7224 */ /* 0x001fe400078e0016 */
[----:B------:R-:W-:Y:S02]  /*1780*/  IMAD.MOV.U32 R15, RZ, RZ, R23 ;  /* 0x000000ffff0f7224 */ /* 0x000fe400078e0017 */
[----:B------:R-:W-:Y:S05]  /*1790*/  @P0 BRA `(.L_x_19) ;  /* 0xfffffffc00900947 */ /* 0x000fea000383ffff */
[----:B------:R-:W-:Y:S05]  /*17a0*/  BSYNC.RECONVERGENT B3 ;  /* 0x0000000000037941 */ /* 0x000fea0003800200 */
.L_x_18:
[----:B------:R-:W-:-:S07]  /*17b0*/  IMAD.MOV.U32 R20, RZ, RZ, R7 ;  /* 0x000000ffff147224 */ /* 0x000fce00078e0007 */
.L_x_17:
[----:B------:R-:W-:Y:S05]  /*17c0*/  BSYNC.RECONVERGENT B2 ;  /* 0x0000000000027941 */ /* 0x000fea0003800200 */
.L_x_16:
[----:B------:R-:W-:Y:S01]  /*17d0*/  LOP3.LUT P0, R25, R4, 0x3f, RZ, 0xc0, !PT ;  /* 0x0000003f04197812 */ /* 0x000fe2000780c0ff */
[----:B------:R-:W-:-:S04]  /*17e0*/  IMAD.IADD R6, R6, 0x1, R20 ;  /* 0x0000000106067824 */ /* 0x000fc800078e0214 */
[----:B------:R-:W-:-:S05]  /*17f0*/  IMAD.U32 R27, R6, 0x8, R1 ;  /* 0x00000008061b7824 */ /* 0x000fca00078e0001 */
[----:B------:R0:W-:Y:S04]  /*1800*/  STL.64 [R27+-0x78], R14 ;  /* 0xffff880e1b007387 */ /* 0x0001e80000100a00 */
[----:B------:R-:W2:Y:S04]  /*1810*/  @P0 LDL.64 R12, [R1+0x8] ;  /* 0x00000800010c0983 */ /* 0x000ea80000100a00 */
[----:B------:R-:W3:Y:S04]  /*1820*/  LDL.64 R8, [R1+0x10] ;  /* 0x0000100001087983 */ /* 0x000ee80000100a00 */
[----:B------:R-:W4:Y:S01]  /*1830*/  LDL.64 R6, [R1+0x18] ;  /* 0x0000180001067983 */ /* 0x000f220000100a00 */
[----:B------:R-:W-:Y:S01]  /*1840*/  @P0 LOP3.LUT R4, R25, 0x3f, RZ, 0x3c, !PT ;  /* 0x0000003f19040812 */ /* 0x000fe200078e3cff */
[----:B------:R-:W-:Y:S01]  /*1850*/  BSSY.RECONVERGENT B2, `(.L_x_20) ;  /* 0x0000034000027945 */ /* 0x000fe20003800200 */
[----:B--2---:R-:W-:-:S02]  /*1860*/  @P0 SHF.R.U64 R11, R12, 0x1, R13 ;  /* 0x000000010c0b0819 */ /* 0x004fc4000000120d */
[----:B------:R-:W-:Y:S02]  /*1870*/  @P0 SHF.R.U32.HI R13, RZ, 0x1, R13 ;  /* 0x00000001ff0d0819 */ /* 0x000fe4000001160d */
[CC--:B---3--:R-:W-:Y:S02]  /*1880*/  @P0 SHF.L.U32 R19, R8.reuse, R25.reuse, RZ ;  /* 0x0000001908130219 */ /* 0x0c8fe400000006ff */
[----:B------:R-:W-:Y:S02]  /*1890*/  @P0 SHF.R.U64 R10, R11, R4, R13 ;  /* 0x000000040b0a0219 */ /* 0x000fe4000000120d */
[--C-:B------:R-:W-:Y:S02]  /*18a0*/  @P0 SHF.R.U32.HI R23, RZ, 0x1, R9.reuse ;  /* 0x00000001ff170819 */ /* 0x100fe40000011609 */
[C-C-:B------:R-:W-:Y:S02]  /*18b0*/  @P0 SHF.R.U64 R21, R8.reuse, 0x1, R9.reuse ;  /* 0x0000000108150819 */ /* 0x140fe40000001209 */
[----:B------:R-:W-:-:S02]  /*18c0*/  @P0 SHF.L.U64.HI R12, R8, R25, R9 ;  /* 0x00000019080c0219 */ /* 0x000fc40000010209 */
[----:B------:R-:W-:Y:S02]  /*18d0*/  @P0 SHF.R.U32.HI R11, RZ, R4, R13 ;  /* 0x00000004ff0b0219 */ /* 0x000fe4000001160d */
[----:B------:R-:W-:Y:S02]  /*18e0*/  @P0 LOP3.LUT R8, R19, R10, RZ, 0xfc, !PT ;  /* 0x0000000a13080212 */ /* 0x000fe400078efcff */
[----:B----4-:R-:W-:Y:S02]  /*18f0*/  @P0 SHF.L.U32 R13, R6, R25, RZ ;  /* 0x00000019060d0219 */ /* 0x010fe400000006ff */
[----:B0-----:R-:W-:Y:S01]  /*1900*/  @P0 SHF.R.U64 R14, R21, R4, R23 ;  /* 0x00000004150e0219 */ /* 0x001fe20000001217 */
[----:B------:R-:W-:Y:S01]  /*1910*/  IMAD.SHL.U32 R10, R8, 0x4, RZ ;  /* 0x00000004080a7824 */ /* 0x000fe200078e00ff */
[----:B------:R-:W-:Y:S02]  /*1920*/  @P0 LOP3.LUT R9, R12, R11, RZ, 0xfc, !PT ;  /* 0x0000000b0c090212 */ /* 0x000fe400078efcff */
[----:B------:R-:W-:-:S02]  /*1930*/  @P0 SHF.L.U64.HI R25, R6, R25, R7 ;  /* 0x0000001906190219 */ /* 0x000fc40000010207 */
[----:B------:R-:W-:Y:S02]  /*1940*/  @P0 SHF.R.U32.HI R4, RZ, R4, R23 ;  /* 0x00000004ff040219 */ /* 0x000fe40000011617 */
[----:B------:R-:W-:Y:S02]  /*1950*/  @P0 LOP3.LUT R6, R13, R14, RZ, 0xfc, !PT ;  /* 0x0000000e0d060212 */ /* 0x000fe400078efcff */
[----:B------:R-:W-:Y:S02]  /*1960*/  SHF.L.U64.HI R8, R8, 0x2, R9 ;  /* 0x0000000208087819 */ /* 0x000fe40000010209 */
[----:B------:R-:W-:Y:S02]  /*1970*/  @P0 LOP3.LUT R7, R25, R4, RZ, 0xfc, !PT ;  /* 0x0000000419070212 */ /* 0x000fe400078efcff */
[----:B------:R-:W-:Y:S02]  /*1980*/  SHF.L.W.U32.HI R9, R9, 0x2, R6 ;  /* 0x0000000209097819 */ /* 0x000fe40000010e06 */
[----:B------:R-:W-:-:S02]  /*1990*/  IADD3 RZ, P0, PT, RZ, -R10, RZ ;  /* 0x8000000affff7210 */ /* 0x000fc40007f1e0ff */
[----:B------:R-:W-:Y:S02]  /*19a0*/  LOP3.LUT R4, RZ, R8, RZ, 0x33, !PT ;  /* 0x00000008ff047212 */ /* 0x000fe400078e33ff */
[----:B------:R-:W-:Y:S02]  /*19b0*/  SHF.L.W.U32.HI R6, R6, 0x2, R7 ;  /* 0x0000000206067819 */ /* 0x000fe40000010e07 */
[----:B------:R-:W-:Y:S02]  /*19c0*/  LOP3.LUT R11, RZ, R9, RZ, 0x33, !PT ;  /* 0x00000009ff0b7212 */ /* 0x000fe400078e33ff */
[----:B------:R-:W-:Y:S02]  /*19d0*/  IADD3.X R13, P0, PT, RZ, R4, RZ, P0, !PT ;  /* 0x00000004ff0d7210 */ /* 0x000fe4000071e4ff */
[----:B------:R-:W-:Y:S02]  /*19e0*/  LOP3.LUT R4, RZ, R6, RZ, 0x33, !PT ;  /* 0x00000006ff047212 */ /* 0x000fe400078e33ff */
[----:B------:R-:W-:-:S02]  /*19f0*/  IADD3.X R12, P1, PT, RZ, R11, RZ, P0, !PT ;  /* 0x0000000bff0c7210 */ /* 0x000fc4000073e4ff */
[----:B------:R-:W-:-:S03]  /*1a00*/  ISETP.GT.U32.AND P2, PT, R9, -0x1, PT ;  /* 0xffffffff0900780c */ /* 0x000fc60003f44070 */
[----:B------:R-:W-:Y:S01]  /*1a10*/  IMAD.X R11, RZ, RZ, R4, P1 ;  /* 0x000000ffff0b7224 */ /* 0x000fe200008e0604 */
[----:B------:R-:W-:-:S04]  /*1a20*/  ISETP.GT.AND.EX P0, PT, R6, -0x1, PT, P2 ;  /* 0xffffffff0600780c */ /* 0x000fc80003f04320 */
[----:B------:R-:W-:Y:S02]  /*1a30*/  SEL R4, R6, R11, P0 ;  /* 0x0000000b06047207 */ /* 0x000fe40000000000 */
[----:B------:R-:W-:Y:S02]  /*1a40*/  SEL R15, R9, R12, P0 ;  /* 0x0000000c090f7207 */ /* 0x000fe40000000000 */
[----:B------:R-:W-:Y:S02]  /*1a50*/  ISETP.NE.U32.AND P1, PT, R4, RZ, PT ;  /* 0x000000ff0400720c */ /* 0x000fe40003f25070 */
[----:B------:R-:W-:Y:S02]  /*1a60*/  SEL R13, R8, R13, P0 ;  /* 0x0000000d080d7207 */ /* 0x000fe40000000000 */
[----:B------:R-:W-:Y:S01]  /*1a70*/  SEL R9, R15, R4, !P1 ;  /* 0x000000040f097207 */ /* 0x000fe20004800000 */
[----:B------:R-:W-:-:S05]  /*1a80*/  @!P0 IMAD.MOV R10, RZ, RZ, -R10 ;  /* 0x000000ffff0a8224 */ /* 0x000fca00078e0a0a */
[----:B------:R-:W0:Y:S02]  /*1a90*/  FLO.U32 R9, R9 ;  /* 0x0000000900097300 */ /* 0x000e2400000e0000 */
[C---:B0-----:R-:W-:Y:S02]  /*1aa0*/  IADD3 R12, PT, PT, -R9.reuse, 0x1f, RZ ;  /* 0x0000001f090c7810 */ /* 0x041fe40007ffe1ff */
[----:B------:R-:W-:-:S03]  /*1ab0*/  IADD3 R11, PT, PT, -R9, 0x3f, RZ ;  /* 0x0000003f090b7810 */ /* 0x000fc60007ffe1ff */
[----:B------:R-:W-:-:S05]  /*1ac0*/  @P1 IMAD.MOV R11, RZ, RZ, R12 ;  /* 0x000000ffff0b1224 */ /* 0x000fca00078e020c */
[----:B------:R-:W-:-:S13]  /*1ad0*/  ISETP.NE.AND P1, PT, R11, RZ, PT ;  /* 0x000000ff0b00720c */ /* 0x000fda0003f25270 */
[----:B------:R-:W-:Y:S05]  /*1ae0*/  @!P1 BRA `(.L_x_21) ;  /* 0x0000000000289947 */ /* 0x000fea0003800000 */
[C---:B------:R-:W-:Y:S02]  /*1af0*/  LOP3.LUT R8, R11.reuse, 0x3f, RZ, 0xc0, !PT ;  /* 0x0000003f0b087812 */ /* 0x040fe400078ec0ff */
[--C-:B------:R-:W-:Y:S02]  /*1b00*/  SHF.R.U64 R10, R10, 0x1, R13.reuse ;  /* 0x000000010a0a7819 */ /* 0x100fe4000000120d */
[----:B------:R-:W-:Y:S02]  /*1b10*/  SHF.R.U32.HI R12, RZ, 0x1, R13 ;  /* 0x00000001ff0c7819 */ /* 0x000fe4000001160d */
[----:B------:R-:W-:Y:S02]  /*1b20*/  LOP3.LUT R9, R11, 0x3f, RZ, 0xc, !PT ;  /* 0x0000003f0b097812 */ /* 0x000fe400078e0cff */
[CC--:B------:R-:W-:Y:S02]  /*1b30*/  SHF.L.U64.HI R13, R15.reuse, R8.reuse, R4 ;  /* 0x000000080f0d7219 */ /* 0x0c0fe40000010204 */
[----:B------:R-:W-:-:S02]  /*1b40*/  SHF.L.U32 R8, R15, R8, RZ ;  /* 0x000000080f087219 */ /* 0x000fc400000006ff */
[-CC-:B------:R-:W-:Y:S02]  /*1b50*/  SHF.R.U64 R15, R10, R9.reuse, R12.reuse ;  /* 0x000000090a0f7219 */ /* 0x180fe4000000120c */
[----:B------:R-:W-:Y:S02]  /*1b60*/  SHF.R.U32.HI R4, RZ, R9, R12 ;  /* 0x00000009ff047219 */ /* 0x000fe4000001160c */
[----:B------:R-:W-:Y:S02]  /*1b70*/  LOP3.LUT R15, R8, R15, RZ, 0xfc, !PT ;  /* 0x0000000f080f7212 */ /* 0x000fe400078efcff */
[----:B------:R-:W-:-:S07]  /*1b80*/  LOP3.LUT R4, R13, R4, RZ, 0xfc, !PT ;  /* 0x000000040d047212 */ /* 0x000fce00078efcff */
.L_x_21:
[----:B------:R-:W-:Y:S05]  /*1b90*/  BSYNC.RECONVERGENT B2 ;  /* 0x0000000000027941 */ /* 0x000fea0003800200 */
.L_x_20:
[----:B------:R-:W-:Y:S01]  /*1ba0*/  IMAD.WIDE.U32 R12, R15, 0x2168c235, RZ ;  /* 0x2168c2350f0c7825 */ /* 0x000fe200078e00ff */
[----:B------:R-:W-:-:S03]  /*1bb0*/  SHF.R.U32.HI R7, RZ, 0x1e, R7 ;  /* 0x0000001eff077819 */ /* 0x000fc60000011607 */
[----:B------:R-:W-:Y:S01]  /*1bc0*/  IMAD.MOV.U32 R8, RZ, RZ, R13 ;  /* 0x000000ffff087224 */ /* 0x000fe200078e000d */
[----:B------:R-:W-:Y:S01]  /*1bd0*/  IADD3 RZ, P1, PT, R12, R12, RZ ;  /* 0x0000000c0cff7210 */ /* 0x000fe20007f3e0ff */
[----:B------:R-:W-:Y:S01]  /*1be0*/  IMAD.MOV.U32 R9, RZ, RZ, RZ ;  /* 0x000000ffff097224 */ /* 0x000fe200078e00ff */
[----:B------:R-:W-:Y:S01]  /*1bf0*/  LEA.HI R6, R6, R7, RZ, 0x1 ;  /* 0x0000000706067211 */ /* 0x000fe200078f08ff */
[----:B------:R-:W-:-:S04]  /*1c00*/  IMAD.HI.U32 R10, R4, -0x36f0255e, RZ ;  /* 0xc90fdaa2040a7827 */ /* 0x000fc800078e00ff */
[----:B------:R-:W-:-:S04]  /*1c10*/  IMAD.WIDE.U32 R8, R15, -0x36f0255e, R8 ;  /* 0xc90fdaa20f087825 */ /* 0x000fc800078e0008 */
[C---:B------:R-:W-:Y:S02]  /*1c20*/  IMAD R13, R4.reuse, -0x36f0255e, RZ ;  /* 0xc90fdaa2040d7824 */ /* 0x040fe400078e02ff */
[----:B------:R-:W-:-:S04]  /*1c30*/  IMAD.WIDE.U32 R8, P2, R4, 0x2168c235, R8 ;  /* 0x2168c23504087825 */ /* 0x000fc80007840008 */
[----:B------:R-:W-:Y:S01]  /*1c40*/  IMAD.X R4, RZ, RZ, R10, P2 ;  /* 0x000000ffff047224 */ /* 0x000fe200010e060a */
[----:B------:R-:W-:Y:S02]  /*1c50*/  IADD3 R9, P2, PT, R13, R9, RZ ;  /* 0x000000090d097210 */ /* 0x000fe40007f5e0ff */
[----:B------:R-:W-:Y:S02]  /*1c60*/  IADD3.X RZ, P1, PT, R8, R8, RZ, P1, !PT ;  /* 0x0000000808ff7210 */ /* 0x000fe40000f3e4ff */
[C---:B------:R-:W-:Y:S01]  /*1c70*/  ISETP.GT.U32.AND P3, PT, R9.reuse, RZ, PT ;  /* 0x000000ff0900720c */ /* 0x040fe20003f64070 */
[----:B------:R-:W-:Y:S01]  /*1c80*/  IMAD.X R4, RZ, RZ, R4, P2 ;  /* 0x000000ffff047224 */ /* 0x000fe200010e0604 */
[----:B------:R-:W-:-:S04]  /*1c90*/  IADD3.X R8, P2, PT, R9, R9, RZ, P1, !PT ;  /* 0x0000000909087210 */ /* 0x000fc80000f5e4ff */
[C---:B------:R-:W-:Y:S01]  /*1ca0*/  ISETP.GT.AND.EX P1, PT, R4.reuse, RZ, PT, P3 ;  /* 0x000000ff0400720c */ /* 0x040fe20003f24330 */
[----:B------:R-:W-:-:S03]  /*1cb0*/  IMAD.X R13, R4, 0x1, R4, P2 ;  /* 0x00000001040d7824 */ /* 0x000fc600010e0604 */
[----:B------:R-:W-:Y:S02]  /*1cc0*/  SEL R8, R8, R9, P1 ;  /* 0x0000000908087207 */ /* 0x000fe40000800000 */
[----:B------:R-:W-:Y:S02]  /*1cd0*/  SEL R9, R13, R4, P1 ;  /* 0x000000040d097207 */ /* 0x000fe40000800000 */
[----:B------:R-:W-:Y:S02]  /*1ce0*/  IADD3 R18, P2, PT, R8, 0x1, RZ ;  /* 0x0000000108127810 */ /* 0x000fe40007f5e0ff */
[----:B------:R-:W-:Y:S02]  /*1cf0*/  SEL R8, RZ, 0xffffffff, !P1 ;  /* 0xffffffffff087807 */ /* 0x000fe40004800000 */
[----:B------:R-:W-:Y:S01]  /*1d00*/  LOP3.LUT P1, R4, R5, 0x80000000, RZ, 0xc0, !PT ;  /* 0x8000000005047812 */ /* 0x000fe2000782c0ff */
[----:B------:R-:W-:Y:S02]  /*1d10*/  IMAD.X R9, RZ, RZ, R9, P2 ;  /* 0x000000ffff097224 */ /* 0x000fe400010e0609 */
[----:B------:R-:W-:Y:S01]  /*1d20*/  IMAD.IADD R5, R8, 0x1, -R11 ;  /* 0x0000000108057824 */ /* 0x000fe200078e0a0b */
[----:B------:R-:W-:-:S02]  /*1d30*/  @!P0 LOP3.LUT R4, R4, 0x80000000, RZ, 0x3c, !PT ;  /* 0x8000000004048812 */ /* 0x000fc400078e3cff */
[----:B------:R-:W-:Y:S01]  /*1d40*/  SHF.R.U64 R18, R18, 0xa, R9 ;  /* 0x0000000a12127819 */ /* 0x000fe20000001209 */
[----:B------:R-:W-:-:S03]  /*1d50*/  IMAD.SHL.U32 R5, R5, 0x100000, RZ ;  /* 0x0010000005057824 */ /* 0x000fc600078e00ff */
[----:B------:R-:W-:-:S03]  /*1d60*/  IADD3 R18, P2, PT, R18, 0x1, RZ ;  /* 0x0000000112127810 */ /* 0x000fc60007f5e0ff */
[----:B------:R-:W-:Y:S01]  /*1d70*/  @P1 IMAD.MOV R6, RZ, RZ, -R6 ;  /* 0x000000ffff061224 */ /* 0x000fe200078e0a06 */
[----:B------:R-:W-:-:S04]  /*1d80*/  LEA.HI.X R9, R9, RZ, RZ, 0x16, P2 ;  /* 0x000000ff09097211 */ /* 0x000fc800010fb4ff */
[--C-:B------:R-:W-:Y:S02]  /*1d90*/  SHF.R.U64 R18, R18, 0x1, R9.reuse ;  /* 0x0000000112127819 */ /* 0x100fe40000001209 */
[----:B------:R-:W-:Y:S02]  /*1da0*/  SHF.R.U32.HI R8, RZ, 0x1, R9 ;  /* 0x00000001ff087819 */ /* 0x000fe40000011609 */
[----:B------:R-:W-:-:S04]  /*1db0*/  IADD3 R18, P2, P3, RZ, RZ, R18 ;  /* 0x000000ffff127210 */ /* 0x000fc80007b5e012 */
[----:B------:R-:W-:-:S04]  /*1dc0*/  IADD3.X R5, PT, PT, R5, 0x3fe00000, R8, P2, P3 ;  /* 0x3fe0000005057810 */ /* 0x000fc800017e6408 */
[----:B------:R-:W-:-:S07]  /*1dd0*/  LOP3.LUT R19, R5, R4, RZ, 0xfc, !PT ;  /* 0x0000000405137212 */ /* 0x000fce00078efcff */
.L_x_15:
[----:B------:R-:W-:Y:S02]  /*1de0*/  IMAD.MOV.U32 R4, RZ, RZ, R0 ;  /* 0x000000ffff047224 */ /* 0x000fe400078e0000 */
[----:B------:R-:W-:-:S04]  /*1df0*/  IMAD.MOV.U32 R5, RZ, RZ, 0x0 ;  /* 0x00000000ff057424 */ /* 0x000fc800078e00ff */
[----:B------:R-:W-:Y:S05]  /*1e00*/  RET.REL.NODEC R4 `(_Z13CounterKernelPiS_) ;  /* 0xffffffe0047c7950 */ /* 0x000fea0003c3ffff */
.L_x_22:
[----:B------:R-:W-:-:S00]  /*1e10*/  BRA `(.L_x_22) ;  /* 0xfffffffc00fc7947 */ /* 0x000fc0000383ffff */
[----:B------:R-:W-:-:S00]  /*1e20*/  NOP ;  /* 0x0000000000007918 */ /* 0x000fc00000000000 */
        /* <DEDUP_REMOVED lines=13> */
.L_x_23:


//--------------------- .nv.global.init           --------------------------
	.section	.nv.global.init,"aw",@progbits
	.align	16
.nv.global.init:
	.type		__cudart_sin_cos_coeffs,@object
	.size		__cudart_sin_cos_coeffs,(__cudart_i2opi_d - __cudart_sin_cos_coeffs)
__cudart_sin_cos_coeffs:
        /*0000*/ 	.byte	0x46, 0xd2, 0xb0, 0x2c, 0xf1, 0xe5, 0x5a, 0xbe, 0x92, 0xe3, 0xac, 0x69, 0xe3, 0x1d, 0xc7, 0x3e
        /*0010*/ 	.byte	0xa1, 0x62, 0xdb, 0x19, 0xa0, 0x01, 0x2a, 0xbf, 0x18, 0x08, 0x11, 0x11, 0x11, 0x11, 0x81, 0x3f
        /*0020*/ 	.byte	0x54, 0x55, 0x55, 0x55, 0x55, 0x55, 0xc5, 0xbf, 0x00, 0x00, 0x00, 0x00, 0x00, 0x00, 0x00, 0x00
        /*0030*/ 	.byte	0x00, 0x00, 0x00, 0x00, 0x00, 0x00, 0x00, 0x00, 0x64, 0x81, 0xfd, 0x20, 0x83, 0xff, 0xa8, 0xbd
        /*0040*/ 	.byte	0x28, 0x85, 0xef, 0xc1, 0xa7, 0xee, 0x21, 0x3e, 0xd9, 0xe6, 0x06, 0x8e, 0x4f, 0x7e, 0x92, 0xbe
        /*0050*/ 	.byte	0xe9, 0xbc, 0xdd, 0x19, 0xa0, 0x01, 0xfa, 0x3e, 0x47, 0x5d, 0xc1, 0x16, 0x6c, 0xc1, 0x56, 0xbf
        /*0060*/ 	.byte	0x51, 0x55, 0x55, 0x55, 0x55, 0x55, 0xa5, 0x3f, 0x00, 0x00, 0x00, 0x00, 0x00, 0x00, 0xe0, 0xbf
        /*0070*/ 	.byte	0x00, 0x00, 0x00, 0x00, 0x00, 0x00, 0xf0, 0x3f, 0x00, 0x00, 0x00, 0x00, 0x00, 0x00, 0x00, 0x00
	.type		__cudart_i2opi_d,@object
	.size		__cudart_i2opi_d,(.L_0 - __cudart_i2opi_d)
__cudart_i2opi_d:
        /* <DEDUP_REMOVED lines=9> */
.L_0:


//--------------------- .nv.shared.reserved.0     --------------------------
	.section	.nv.shared.reserved.0,"aw",@nobits
	.weak		__nv_reservedSMEM_offset_0_alias
	.size		__nv_reservedSMEM_offset_0_alias, 0, 64
	.other		__nv_reservedSMEM_offset_0_alias,@"STO_CUDA_RESERVED_SHARED STV_DEFAULT"
__nv_reservedSMEM_offset_0_alias:
	.zero		0
	.zero		64


//--------------------- .nv.constant0._Z13CounterKernelPiS_ --------------------------
	.section	.nv.constant0._Z13CounterKernelPiS_,"a",@progbits
	.sectionflags	@""
	.align	4
.nv.constant0._Z13CounterKernelPiS_:
	.zero		912


//--------------------- SYMBOLS --------------------------

	.type		.nv.reservedSmem.offset0,@object
	.size		.nv.reservedSmem.offset0,0x4
